//
// Generated by NVIDIA NVVM Compiler
//
// Compiler Build ID: CL-36424714
// Cuda compilation tools, release 13.0, V13.0.88
// Based on NVVM 20.0.0
//

.version 9.0
.target sm_100
.address_size 64

	// .globl	_ZN8collider3gpu18apply_rules_kernelEPKhPKjjS2_S4_PKtjPcPhPbm

.visible .entry _ZN8collider3gpu18apply_rules_kernelEPKhPKjjS2_S4_PKtjPcPhPbm(
	.param .u64 .ptr .align 1 _ZN8collider3gpu18apply_rules_kernelEPKhPKjjS2_S4_PKtjPcPhPbm_param_0,
	.param .u64 .ptr .align 1 _ZN8collider3gpu18apply_rules_kernelEPKhPKjjS2_S4_PKtjPcPhPbm_param_1,
	.param .u32 _ZN8collider3gpu18apply_rules_kernelEPKhPKjjS2_S4_PKtjPcPhPbm_param_2,
	.param .u64 .ptr .align 1 _ZN8collider3gpu18apply_rules_kernelEPKhPKjjS2_S4_PKtjPcPhPbm_param_3,
	.param .u64 .ptr .align 1 _ZN8collider3gpu18apply_rules_kernelEPKhPKjjS2_S4_PKtjPcPhPbm_param_4,
	.param .u64 .ptr .align 1 _ZN8collider3gpu18apply_rules_kernelEPKhPKjjS2_S4_PKtjPcPhPbm_param_5,
	.param .u32 _ZN8collider3gpu18apply_rules_kernelEPKhPKjjS2_S4_PKtjPcPhPbm_param_6,
	.param .u64 .ptr .align 1 _ZN8collider3gpu18apply_rules_kernelEPKhPKjjS2_S4_PKtjPcPhPbm_param_7,
	.param .u64 .ptr .align 1 _ZN8collider3gpu18apply_rules_kernelEPKhPKjjS2_S4_PKtjPcPhPbm_param_8,
	.param .u64 .ptr .align 1 _ZN8collider3gpu18apply_rules_kernelEPKhPKjjS2_S4_PKtjPcPhPbm_param_9,
	.param .u64 _ZN8collider3gpu18apply_rules_kernelEPKhPKjjS2_S4_PKtjPcPhPbm_param_10
)
{
	.local .align 16 .b8 	__local_depot0[128];
	.reg .b64 	%SP;
	.reg .b64 	%SPL;
	.reg .pred 	%p<335>;
	.reg .b16 	%rs<434>;
	.reg .b32 	%r<524>;
	.reg .b64 	%rd<357>;

	mov.u64 	%SPL, __local_depot0;
	ld.param.u64 	%rd77, [_ZN8collider3gpu18apply_rules_kernelEPKhPKjjS2_S4_PKtjPcPhPbm_param_0];
	ld.param.u64 	%rd73, [_ZN8collider3gpu18apply_rules_kernelEPKhPKjjS2_S4_PKtjPcPhPbm_param_1];
	ld.param.u32 	%r246, [_ZN8collider3gpu18apply_rules_kernelEPKhPKjjS2_S4_PKtjPcPhPbm_param_2];
	ld.param.u32 	%r247, [_ZN8collider3gpu18apply_rules_kernelEPKhPKjjS2_S4_PKtjPcPhPbm_param_6];
	ld.param.u64 	%rd78, [_ZN8collider3gpu18apply_rules_kernelEPKhPKjjS2_S4_PKtjPcPhPbm_param_7];
	ld.param.u64 	%rd79, [_ZN8collider3gpu18apply_rules_kernelEPKhPKjjS2_S4_PKtjPcPhPbm_param_8];
	ld.param.u64 	%rd80, [_ZN8collider3gpu18apply_rules_kernelEPKhPKjjS2_S4_PKtjPcPhPbm_param_9];
	ld.param.u64 	%rd81, [_ZN8collider3gpu18apply_rules_kernelEPKhPKjjS2_S4_PKtjPcPhPbm_param_10];
	cvta.to.global.u64 	%rd1, %rd78;
	cvta.to.global.u64 	%rd2, %rd77;
	cvta.to.global.u64 	%rd3, %rd79;
	cvta.to.global.u64 	%rd4, %rd80;
	add.u64 	%rd5, %SPL, 0;
	add.u64 	%rd6, %SPL, 64;
	mov.u32 	%r248, %ctaid.x;
	mov.u32 	%r249, %ntid.x;
	mul.wide.u32 	%rd84, %r248, %r249;
	mov.u32 	%r250, %tid.x;
	cvt.u64.u32 	%rd85, %r250;
	add.s64 	%rd7, %rd84, %rd85;
	setp.ge.u64 	%p2, %rd7, %rd81;
	@%p2 bra 	$L__BB0_426;
	cvt.u64.u32 	%rd8, %r247;
	and.b64  	%rd86, %rd7, -4294967296;
	setp.ne.s64 	%p3, %rd86, 0;
	@%p3 bra 	$L__BB0_3;
	cvt.u32.u64 	%r251, %rd8;
	cvt.u32.u64 	%r252, %rd7;
	div.u32 	%r253, %r252, %r251;
	mul.lo.s32 	%r254, %r253, %r251;
	sub.s32 	%r255, %r252, %r254;
	cvt.u64.u32 	%rd350, %r253;
	cvt.u64.u32 	%rd351, %r255;
	bra.uni 	$L__BB0_4;
$L__BB0_3:
	div.u64 	%rd350, %rd7, %rd8;
	mul.lo.s64 	%rd87, %rd350, %rd8;
	sub.s64 	%rd351, %rd7, %rd87;
$L__BB0_4:
	cvt.u32.u64 	%r256, %rd350;
	setp.gt.u32 	%p4, %r246, %r256;
	@%p4 bra 	$L__BB0_6;
	add.s64 	%rd88, %rd4, %rd7;
	mov.b16 	%rs88, 0;
	st.global.u8 	[%rd88], %rs88;
	add.s64 	%rd89, %rd3, %rd7;
	st.global.u8 	[%rd89], %rs88;
	bra.uni 	$L__BB0_426;
$L__BB0_6:
	cvta.to.global.u64 	%rd90, %rd73;
	shl.b64 	%rd91, %rd350, 2;
	and.b64  	%rd92, %rd91, 17179869180;
	add.s64 	%rd93, %rd90, %rd92;
	ld.global.nc.u32 	%r257, [%rd93];
	cvt.u64.u32 	%rd94, %r257;
	add.s64 	%rd95, %rd2, %rd94;
	ld.global.nc.u8 	%rs89, [%rd95];
	cvt.u16.u8 	%rs1, %rs89;
	add.s32 	%r258, %r257, 1;
	cvt.u64.u32 	%rd15, %r258;
	cvt.u32.u16 	%r16, %rs1;
	setp.eq.s16 	%p5, %rs1, 0;
	@%p5 bra 	$L__BB0_13;
	add.s32 	%r260, %r16, -1;
	min.u32 	%r261, %r260, 63;
	add.s32 	%r2, %r261, 1;
	and.b32  	%r3, %r2, 3;
	setp.lt.u16 	%p6, %rs1, 4;
	mov.b32 	%r449, 0;
	@%p6 bra 	$L__BB0_10;
	and.b32  	%r449, %r2, 124;
	mov.b32 	%r447, 0;
$L__BB0_9:
	cvt.u64.u32 	%rd96, %r447;
	add.s64 	%rd97, %rd96, %rd15;
	add.s64 	%rd98, %rd2, %rd97;
	add.s64 	%rd99, %rd5, %rd96;
	ld.global.nc.u8 	%rs90, [%rd98+3];
	cvt.u32.u8 	%r263, %rs90;
	ld.global.nc.u8 	%rs91, [%rd98+2];
	cvt.u32.u8 	%r264, %rs91;
	prmt.b32 	%r265, %r264, %r263, 0x3340U;
	ld.global.nc.u8 	%rs92, [%rd98+1];
	cvt.u32.u8 	%r266, %rs92;
	ld.global.nc.u8 	%rs93, [%rd98];
	cvt.u32.u8 	%r267, %rs93;
	prmt.b32 	%r268, %r267, %r266, 0x3340U;
	prmt.b32 	%r269, %r268, %r265, 0x5410U;
	st.local.u32 	[%rd99], %r269;
	add.s32 	%r447, %r447, 4;
	setp.ne.s32 	%p7, %r447, %r449;
	@%p7 bra 	$L__BB0_9;
$L__BB0_10:
	setp.eq.s32 	%p8, %r3, 0;
	@%p8 bra 	$L__BB0_13;
	mov.b32 	%r450, 0;
$L__BB0_12:
	.pragma "nounroll";
	cvt.u64.u32 	%rd100, %r449;
	add.s64 	%rd101, %rd100, %rd15;
	add.s64 	%rd102, %rd2, %rd101;
	ld.global.nc.u8 	%rs94, [%rd102];
	cvt.u16.u8 	%rs95, %rs94;
	add.s64 	%rd103, %rd5, %rd100;
	st.local.u8 	[%rd103], %rs95;
	add.s32 	%r449, %r449, 1;
	add.s32 	%r450, %r450, 1;
	setp.ne.s32 	%p9, %r450, %r3;
	@%p9 bra 	$L__BB0_12;
$L__BB0_13:
	ld.param.u64 	%rd349, [_ZN8collider3gpu18apply_rules_kernelEPKhPKjjS2_S4_PKtjPcPhPbm_param_5];
	ld.param.u64 	%rd348, [_ZN8collider3gpu18apply_rules_kernelEPKhPKjjS2_S4_PKtjPcPhPbm_param_4];
	cvta.to.global.u64 	%rd104, %rd348;
	shl.b64 	%rd105, %rd351, 2;
	add.s64 	%rd106, %rd104, %rd105;
	ld.global.nc.u32 	%r12, [%rd106];
	cvta.to.global.u64 	%rd107, %rd349;
	shl.b64 	%rd108, %rd351, 1;
	add.s64 	%rd109, %rd107, %rd108;
	ld.global.nc.u16 	%rs2, [%rd109];
	setp.eq.s16 	%p11, %rs2, 0;
	mov.pred 	%p10, -1;
	mov.pred 	%p334, %p10;
	@%p11 bra 	$L__BB0_417;
	ld.param.u64 	%rd347, [_ZN8collider3gpu18apply_rules_kernelEPKhPKjjS2_S4_PKtjPcPhPbm_param_3];
	cvta.to.global.u64 	%rd16, %rd347;
	cvt.u32.u16 	%r13, %rs2;
	mov.b32 	%r519, 0;
	cvt.u64.u32 	%rd111, %r12;
	mov.u32 	%r518, %r519;
	mov.u32 	%r517, %r16;
$L__BB0_15:
	mov.u32 	%r16, %r517;
	mov.u32 	%r14, %r519;
	add.s32 	%r519, %r14, 1;
	cvt.s64.s32 	%rd110, %r14;
	add.s64 	%rd112, %rd111, %rd110;
	add.s64 	%rd17, %rd16, %rd112;
	ld.global.nc.u8 	%rs97, [%rd17];
	cvt.u16.u8 	%rs96, %rs97;
	setp.gt.s16 	%p13, %rs96, 66;
	@%p13 bra 	$L__BB0_93;
	setp.gt.s16 	%p40, %rs96, 32;
	@%p40 bra 	$L__BB0_47;
	setp.gt.s16 	%p54, %rs96, 4;
	@%p54 bra 	$L__BB0_29;
	setp.gt.s16 	%p61, %rs96, 2;
	@%p61 bra 	$L__BB0_22;
	setp.eq.s16 	%p64, %rs96, 1;
	@%p64 bra 	$L__BB0_203;
	setp.eq.s16 	%p65, %rs96, 2;
	@%p65 bra 	$L__BB0_182;
	setp.eq.s16 	%p66, %rs96, 0;
	mov.u32 	%r517, %r16;
	mov.pred 	%p334, %p10;
	@%p66 bra 	$L__BB0_417;
	bra.uni 	$L__BB0_416;
$L__BB0_22:
	setp.eq.s16 	%p62, %rs96, 3;
	@%p62 bra 	$L__BB0_177;
	setp.eq.s16 	%p63, %rs96, 4;
	mov.u32 	%r517, %r16;
	@%p63 bra 	$L__BB0_24;
	bra.uni 	$L__BB0_416;
$L__BB0_24:
	setp.lt.s32 	%p265, %r16, 1;
	mov.u32 	%r517, %r16;
	@%p265 bra 	$L__BB0_416;
	ld.local.u8 	%rs424, [%rd5];
	add.s32 	%r430, %r16, -1;
	and.b32  	%r25, %r16, 3;
	setp.lt.u32 	%p266, %r430, 3;
	mov.b32 	%r498, 0;
	@%p266 bra 	$L__BB0_246;
	and.b32  	%r498, %r16, 2147483644;
	mov.b32 	%r457, 0;
$L__BB0_27:
	setp.ne.s32 	%p267, %r457, 0;
	cvt.u64.u32 	%rd332, %r457;
	add.s64 	%rd21, %rd5, %rd332;
	@%p267 bra 	$L__BB0_237;
	add.s16 	%rs325, %rs424, -65;
	and.b16  	%rs326, %rs325, 255;
	setp.lt.u16 	%p269, %rs326, 26;
	add.s16 	%rs327, %rs424, 32;
	selp.b16 	%rs424, %rs327, %rs424, %p269;
	bra.uni 	$L__BB0_239;
$L__BB0_29:
	setp.gt.s16 	%p55, %rs96, 15;
	@%p55 bra 	$L__BB0_35;
	setp.eq.s16 	%p59, %rs96, 5;
	@%p59 bra 	$L__BB0_172;
	setp.eq.s16 	%p60, %rs96, 6;
	mov.u32 	%r517, %r16;
	@%p60 bra 	$L__BB0_32;
	bra.uni 	$L__BB0_416;
$L__BB0_32:
	add.s32 	%r519, %r14, 2;
	ld.global.nc.u8 	%rs272, [%rd17+1];
	cvt.u16.u8 	%rs31, %rs272;
	cvt.u32.u16 	%r424, %rs31;
	and.b32  	%r425, %r424, 255;
	setp.le.s32 	%p242, %r16, %r425;
	mov.u32 	%r517, %r16;
	@%p242 bra 	$L__BB0_416;
	cvt.u64.u16 	%rd328, %rs31;
	and.b64  	%rd329, %rd328, 255;
	add.s64 	%rd23, %rd5, %rd329;
	ld.local.u8 	%rs32, [%rd23];
	add.s16 	%rs273, %rs32, -97;
	and.b16  	%rs274, %rs273, 255;
	setp.gt.u16 	%p243, %rs274, 25;
	@%p243 bra 	$L__BB0_269;
	add.s16 	%rs278, %rs32, -32;
	st.local.u8 	[%rd23], %rs278;
	mov.u32 	%r517, %r16;
	bra.uni 	$L__BB0_416;
$L__BB0_35:
	setp.eq.s16 	%p56, %rs96, 16;
	@%p56 bra 	$L__BB0_271;
	setp.eq.s16 	%p57, %rs96, 17;
	@%p57 bra 	$L__BB0_273;
	setp.eq.s16 	%p58, %rs96, 32;
	mov.u32 	%r517, %r16;
	@%p58 bra 	$L__BB0_38;
	bra.uni 	$L__BB0_416;
$L__BB0_38:
	setp.lt.s32 	%p227, %r16, 1;
	mov.u32 	%r517, %r16;
	@%p227 bra 	$L__BB0_416;
	add.s32 	%r55, %r16, -1;
	setp.eq.s32 	%p228, %r16, 1;
	mov.b32 	%r517, 0;
	@%p228 bra 	$L__BB0_416;
	add.s32 	%r412, %r16, -2;
	and.b32  	%r56, %r55, 3;
	setp.lt.u32 	%p229, %r412, 3;
	mov.b32 	%r500, 0;
	@%p229 bra 	$L__BB0_43;
	and.b32  	%r500, %r55, -4;
	mov.b32 	%r461, 0;
$L__BB0_42:
	cvt.u64.u32 	%rd307, %r461;
	add.s64 	%rd308, %rd5, %rd307;
	ld.local.v2.u8 	{%rs257, %rs258}, [%rd308+2];
	add.s32 	%r461, %r461, 4;
	ld.local.u8 	%r414, [%rd308+4];
	cvt.u32.u16 	%r415, %rs258;
	prmt.b32 	%r416, %r415, %r414, 0x3340U;
	ld.local.u8 	%r417, [%rd308+1];
	cvt.u32.u16 	%r418, %rs257;
	prmt.b32 	%r419, %r417, %r418, 0x3340U;
	prmt.b32 	%r420, %r419, %r416, 0x5410U;
	st.local.u32 	[%rd308], %r420;
	setp.eq.s32 	%p230, %r461, %r500;
	@%p230 bra 	$L__BB0_43;
	bra.uni 	$L__BB0_42;
$L__BB0_43:
	setp.eq.s32 	%p231, %r56, 0;
	mov.u32 	%r517, %r55;
	@%p231 bra 	$L__BB0_416;
	cvt.u64.u32 	%rd309, %r500;
	add.s64 	%rd48, %rd5, %rd309;
	ld.local.u8 	%rs259, [%rd48+1];
	st.local.u8 	[%rd48], %rs259;
	setp.eq.s32 	%p232, %r56, 1;
	mov.u32 	%r517, %r55;
	@%p232 bra 	$L__BB0_416;
	ld.local.u8 	%rs260, [%rd48+2];
	st.local.u8 	[%rd48+1], %rs260;
	setp.eq.s32 	%p233, %r56, 2;
	mov.u32 	%r517, %r55;
	@%p233 bra 	$L__BB0_416;
	ld.local.u8 	%rs261, [%rd48+3];
	st.local.u8 	[%rd48+2], %rs261;
	mov.u32 	%r517, %r55;
	bra.uni 	$L__BB0_416;
$L__BB0_47:
	setp.gt.s16 	%p41, %rs96, 48;
	@%p41 bra 	$L__BB0_70;
	setp.gt.s16 	%p48, %rs96, 34;
	@%p48 bra 	$L__BB0_59;
	setp.eq.s16 	%p52, %rs96, 33;
	@%p52 bra 	$L__BB0_282;
	setp.eq.s16 	%p53, %rs96, 34;
	mov.u32 	%r517, %r16;
	@%p53 bra 	$L__BB0_51;
	bra.uni 	$L__BB0_416;
$L__BB0_51:
	add.s32 	%r519, %r14, 2;
	ld.global.nc.u8 	%rs249, [%rd17+1];
	cvt.u16.u8 	%rs34, %rs249;
	cvt.u32.u16 	%r405, %rs34;
	and.b32  	%r62, %r405, 255;
	setp.le.s32 	%p219, %r16, %r62;
	mov.u32 	%r517, %r16;
	@%p219 bra 	$L__BB0_416;
	add.s32 	%r517, %r16, -1;
	setp.le.u32 	%p220, %r517, %r62;
	@%p220 bra 	$L__BB0_416;
	not.b32 	%r406, %r62;
	add.s32 	%r407, %r16, %r406;
	add.s32 	%r64, %r16, -2;
	and.b32  	%r65, %r407, 3;
	setp.eq.s32 	%p221, %r65, 0;
	mov.u32 	%r462, %r62;
	@%p221 bra 	$L__BB0_57;
	add.s32 	%r462, %r62, 1;
	cvt.u64.u16 	%rd303, %rs34;
	and.b64  	%rd304, %rd303, 255;
	add.s64 	%rd26, %rd5, %rd304;
	ld.local.u8 	%rs250, [%rd26+1];
	st.local.u8 	[%rd26], %rs250;
	setp.eq.s32 	%p222, %r65, 1;
	@%p222 bra 	$L__BB0_57;
	add.s32 	%r462, %r62, 2;
	ld.local.u8 	%rs251, [%rd26+2];
	st.local.u8 	[%rd26+1], %rs251;
	setp.eq.s32 	%p223, %r65, 2;
	@%p223 bra 	$L__BB0_57;
	add.s32 	%r462, %r62, 3;
	ld.local.u8 	%rs252, [%rd26+3];
	st.local.u8 	[%rd26+2], %rs252;
$L__BB0_57:
	sub.s32 	%r408, %r64, %r62;
	setp.lt.u32 	%p224, %r408, 3;
	@%p224 bra 	$L__BB0_416;
$L__BB0_58:
	cvt.u64.u32 	%rd305, %r462;
	add.s64 	%rd306, %rd5, %rd305;
	ld.local.u8 	%rs253, [%rd306+1];
	st.local.u8 	[%rd306], %rs253;
	ld.local.u8 	%rs254, [%rd306+2];
	st.local.u8 	[%rd306+1], %rs254;
	ld.local.u8 	%rs255, [%rd306+3];
	st.local.u8 	[%rd306+2], %rs255;
	add.s32 	%r462, %r462, 4;
	ld.local.u8 	%rs256, [%rd306+4];
	st.local.u8 	[%rd306+3], %rs256;
	setp.eq.s32 	%p225, %r462, %r517;
	@%p225 bra 	$L__BB0_416;
	bra.uni 	$L__BB0_58;
$L__BB0_59:
	setp.eq.s16 	%p49, %rs96, 35;
	@%p49 bra 	$L__BB0_283;
	setp.eq.s16 	%p50, %rs96, 36;
	@%p50 bra 	$L__BB0_291;
	setp.eq.s16 	%p51, %rs96, 48;
	mov.u32 	%r517, %r16;
	@%p51 bra 	$L__BB0_62;
	bra.uni 	$L__BB0_416;
$L__BB0_62:
	ld.global.nc.u8 	%rs207, [%rd17+1];
	cvt.u16.u8 	%rs38, %rs207;
	add.s32 	%r519, %r14, 3;
	ld.global.nc.u8 	%rs208, [%rd17+2];
	cvt.u16.u8 	%rs39, %rs208;
	setp.lt.s32 	%p190, %r16, 1;
	mov.u32 	%r517, %r16;
	@%p190 bra 	$L__BB0_416;
	add.s32 	%r379, %r16, -1;
	and.b32  	%r95, %r16, 3;
	setp.lt.u32 	%p191, %r379, 3;
	mov.b32 	%r501, 0;
	@%p191 bra 	$L__BB0_66;
	and.b32  	%r501, %r16, 2147483644;
	mov.b32 	%r468, 0;
$L__BB0_65:
	cvt.u64.u32 	%rd274, %r468;
	add.s64 	%rd275, %rd5, %rd274;
	ld.local.u32 	%r381, [%rd275];
	bfe.u32 	%r382, %r381, 0, 8;
	cvt.u16.u32 	%rs209, %r382;
	and.b16  	%rs210, %rs209, 255;
	bfe.u32 	%r383, %r381, 8, 8;
	cvt.u16.u32 	%rs211, %r383;
	and.b16  	%rs212, %rs211, 255;
	bfe.u32 	%r384, %r381, 16, 8;
	cvt.u16.u32 	%rs213, %r384;
	and.b16  	%rs214, %rs213, 255;
	bfe.u32 	%r385, %r381, 24, 8;
	cvt.u16.u32 	%rs215, %r385;
	and.b16  	%rs216, %rs215, 255;
	and.b16  	%rs217, %rs38, 255;
	setp.eq.s16 	%p192, %rs210, %rs217;
	selp.b16 	%rs218, %rs39, %rs209, %p192;
	setp.eq.s16 	%p193, %rs212, %rs217;
	selp.b16 	%rs219, %rs39, %rs211, %p193;
	setp.eq.s16 	%p194, %rs214, %rs217;
	selp.b16 	%rs220, %rs39, %rs213, %p194;
	setp.eq.s16 	%p195, %rs216, %rs217;
	selp.b16 	%rs221, %rs39, %rs215, %p195;
	cvt.u32.u16 	%r386, %rs221;
	cvt.u32.u16 	%r387, %rs220;
	prmt.b32 	%r388, %r387, %r386, 0x3340U;
	cvt.u32.u16 	%r389, %rs219;
	cvt.u32.u16 	%r390, %rs218;
	prmt.b32 	%r391, %r390, %r389, 0x3340U;
	prmt.b32 	%r392, %r391, %r388, 0x5410U;
	st.local.u32 	[%rd275], %r392;
	add.s32 	%r468, %r468, 4;
	setp.eq.s32 	%p196, %r468, %r501;
	@%p196 bra 	$L__BB0_66;
	bra.uni 	$L__BB0_65;
$L__BB0_66:
	setp.eq.s32 	%p197, %r95, 0;
	mov.u32 	%r517, %r16;
	@%p197 bra 	$L__BB0_416;
	cvt.u64.u32 	%rd276, %r501;
	add.s64 	%rd49, %rd5, %rd276;
	ld.local.u8 	%rs222, [%rd49];
	and.b16  	%rs223, %rs38, 255;
	setp.eq.s16 	%p198, %rs222, %rs223;
	selp.b16 	%rs224, %rs39, %rs222, %p198;
	st.local.u8 	[%rd49], %rs224;
	setp.eq.s32 	%p199, %r95, 1;
	mov.u32 	%r517, %r16;
	@%p199 bra 	$L__BB0_416;
	ld.local.u8 	%rs225, [%rd49+1];
	setp.eq.s16 	%p200, %rs225, %rs223;
	selp.b16 	%rs227, %rs39, %rs225, %p200;
	st.local.u8 	[%rd49+1], %rs227;
	setp.eq.s32 	%p201, %r95, 2;
	mov.u32 	%r517, %r16;
	@%p201 bra 	$L__BB0_416;
	ld.local.u8 	%rs228, [%rd49+2];
	setp.eq.s16 	%p202, %rs228, %rs223;
	selp.b16 	%rs230, %rs39, %rs228, %p202;
	st.local.u8 	[%rd49+2], %rs230;
	mov.u32 	%r517, %r16;
	bra.uni 	$L__BB0_416;
$L__BB0_70:
	setp.gt.s16 	%p42, %rs96, 63;
	@%p42 bra 	$L__BB0_75;
	setp.eq.s16 	%p46, %rs96, 49;
	@%p46 bra 	$L__BB0_300;
	setp.eq.s16 	%p47, %rs96, 50;
	mov.u32 	%r517, %r16;
	@%p47 bra 	$L__BB0_73;
	bra.uni 	$L__BB0_416;
$L__BB0_73:
	ld.global.nc.u8 	%rs196, [%rd17+1];
	cvt.u16.u8 	%rs45, %rs196;
	add.s32 	%r519, %r14, 3;
	cvt.u32.u16 	%r371, %rs45;
	and.b32  	%r372, %r371, 255;
	setp.le.s32 	%p176, %r16, %r372;
	mov.u32 	%r517, %r16;
	@%p176 bra 	$L__BB0_416;
	ld.global.nc.u8 	%rs197, [%rd17+2];
	cvt.u16.u8 	%rs198, %rs197;
	cvt.u64.u16 	%rd255, %rs45;
	and.b64  	%rd256, %rd255, 255;
	add.s64 	%rd257, %rd5, %rd256;
	st.local.u8 	[%rd257], %rs198;
	mov.u32 	%r517, %r16;
	bra.uni 	$L__BB0_416;
$L__BB0_75:
	setp.eq.s16 	%p43, %rs96, 64;
	@%p43 bra 	$L__BB0_321;
	setp.eq.s16 	%p44, %rs96, 65;
	@%p44 bra 	$L__BB0_331;
	setp.eq.s16 	%p45, %rs96, 66;
	mov.u32 	%r517, %r16;
	@%p45 bra 	$L__BB0_78;
	bra.uni 	$L__BB0_416;
$L__BB0_78:
	add.s32 	%r519, %r14, 2;
	ld.global.nc.u8 	%rs180, [%rd17+1];
	cvt.u16.u8 	%rs181, %rs180;
	setp.lt.s32 	%p142, %r16, 1;
	cvt.u32.u16 	%r352, %rs181;
	and.b32  	%r130, %r352, 255;
	add.s32 	%r131, %r16, %r130;
	setp.gt.s32 	%p143, %r131, 64;
	or.pred  	%p144, %p142, %p143;
	mov.u32 	%r517, %r16;
	@%p144 bra 	$L__BB0_416;
	add.s32 	%r353, %r16, -1;
	cvt.u64.u32 	%rd213, %r353;
	add.s64 	%rd214, %rd5, %rd213;
	ld.local.u8 	%rs49, [%rd214];
	and.b16  	%rs182, %rs181, 255;
	setp.eq.s16 	%p145, %rs182, 0;
	mov.u32 	%r517, %r131;
	@%p145 bra 	$L__BB0_416;
	and.b32  	%r132, %r130, 15;
	setp.lt.u16 	%p146, %rs182, 16;
	mov.b32 	%r511, 0;
	@%p146 bra 	$L__BB0_83;
	and.b32  	%r511, %r130, 240;
	mov.b32 	%r479, 0;
$L__BB0_82:
	.pragma "nounroll";
	add.s32 	%r356, %r479, %r16;
	cvt.u64.u32 	%rd215, %r356;
	add.s64 	%rd216, %rd5, %rd215;
	st.local.u8 	[%rd216], %rs49;
	st.local.u8 	[%rd216+1], %rs49;
	st.local.u8 	[%rd216+2], %rs49;
	st.local.u8 	[%rd216+3], %rs49;
	st.local.u8 	[%rd216+4], %rs49;
	st.local.u8 	[%rd216+5], %rs49;
	st.local.u8 	[%rd216+6], %rs49;
	st.local.u8 	[%rd216+7], %rs49;
	st.local.u8 	[%rd216+8], %rs49;
	st.local.u8 	[%rd216+9], %rs49;
	st.local.u8 	[%rd216+10], %rs49;
	st.local.u8 	[%rd216+11], %rs49;
	st.local.u8 	[%rd216+12], %rs49;
	st.local.u8 	[%rd216+13], %rs49;
	st.local.u8 	[%rd216+14], %rs49;
	st.local.u8 	[%rd216+15], %rs49;
	add.s32 	%r479, %r479, 16;
	setp.eq.s32 	%p147, %r479, %r511;
	@%p147 bra 	$L__BB0_83;
	bra.uni 	$L__BB0_82;
$L__BB0_83:
	setp.eq.s32 	%p148, %r132, 0;
	mov.u32 	%r517, %r131;
	@%p148 bra 	$L__BB0_416;
	and.b32  	%r223, %r130, 7;
	setp.lt.u32 	%p149, %r132, 8;
	@%p149 bra 	$L__BB0_86;
	add.s32 	%r357, %r511, %r16;
	cvt.u64.u32 	%rd217, %r357;
	add.s64 	%rd218, %rd5, %rd217;
	st.local.u8 	[%rd218], %rs49;
	cvt.u64.u32 	%rd219, %r16;
	cvt.u64.u32 	%rd220, %r511;
	add.s64 	%rd221, %rd220, %rd219;
	add.s64 	%rd222, %rd5, %rd221;
	st.local.u8 	[%rd222+1], %rs49;
	st.local.u8 	[%rd222+2], %rs49;
	st.local.u8 	[%rd222+3], %rs49;
	st.local.u8 	[%rd222+4], %rs49;
	st.local.u8 	[%rd222+5], %rs49;
	st.local.u8 	[%rd222+6], %rs49;
	st.local.u8 	[%rd222+7], %rs49;
	add.s32 	%r511, %r511, 8;
$L__BB0_86:
	setp.eq.s32 	%p150, %r223, 0;
	mov.u32 	%r517, %r131;
	@%p150 bra 	$L__BB0_416;
	and.b32  	%r226, %r130, 3;
	setp.lt.u32 	%p151, %r223, 4;
	@%p151 bra 	$L__BB0_89;
	add.s32 	%r358, %r511, %r16;
	cvt.u64.u32 	%rd223, %r358;
	add.s64 	%rd224, %rd5, %rd223;
	st.local.u8 	[%rd224], %rs49;
	cvt.u64.u32 	%rd225, %r16;
	cvt.u64.u32 	%rd226, %r511;
	add.s64 	%rd227, %rd226, %rd225;
	add.s64 	%rd228, %rd5, %rd227;
	st.local.u8 	[%rd228+1], %rs49;
	st.local.u8 	[%rd228+2], %rs49;
	st.local.u8 	[%rd228+3], %rs49;
	add.s32 	%r511, %r511, 4;
$L__BB0_89:
	setp.eq.s32 	%p152, %r226, 0;
	mov.u32 	%r517, %r131;
	@%p152 bra 	$L__BB0_416;
	add.s32 	%r359, %r511, %r16;
	cvt.u64.u32 	%rd229, %r359;
	add.s64 	%rd230, %rd5, %rd229;
	st.local.u8 	[%rd230], %rs49;
	setp.eq.s32 	%p153, %r226, 1;
	mov.u32 	%r517, %r131;
	@%p153 bra 	$L__BB0_416;
	cvt.u64.u32 	%rd231, %r16;
	cvt.u64.u32 	%rd232, %r511;
	add.s64 	%rd233, %rd232, %rd231;
	add.s64 	%rd52, %rd5, %rd233;
	st.local.u8 	[%rd52+1], %rs49;
	setp.eq.s32 	%p154, %r226, 2;
	mov.u32 	%r517, %r131;
	@%p154 bra 	$L__BB0_416;
	st.local.u8 	[%rd52+2], %rs49;
	mov.u32 	%r517, %r131;
	bra.uni 	$L__BB0_416;
$L__BB0_93:
	setp.gt.s16 	%p14, %rs96, 127;
	@%p14 bra 	$L__BB0_144;
	setp.gt.s16 	%p28, %rs96, 81;
	@%p28 bra 	$L__BB0_121;
	setp.gt.s16 	%p35, %rs96, 79;
	@%p35 bra 	$L__BB0_110;
	setp.eq.s16 	%p38, %rs96, 67;
	@%p38 bra 	$L__BB0_348;
	setp.eq.s16 	%p39, %rs96, 68;
	mov.u32 	%r517, %r16;
	@%p39 bra 	$L__BB0_98;
	bra.uni 	$L__BB0_416;
$L__BB0_98:
	add.s32 	%r519, %r14, 2;
	setp.lt.s32 	%p126, %r16, 1;
	mov.u32 	%r517, %r16;
	@%p126 bra 	$L__BB0_416;
	ld.global.nc.u8 	%rs164, [%rd17+1];
	cvt.u16.u8 	%rs50, %rs164;
	cvt.u32.u16 	%r335, %rs50;
	and.b32  	%r145, %r335, 255;
	mad.lo.s32 	%r146, %r16, %r145, %r16;
	setp.gt.u32 	%p127, %r146, 64;
	mov.u32 	%r517, %r16;
	@%p127 bra 	$L__BB0_416;
	and.b16  	%rs165, %rs50, 255;
	setp.eq.s16 	%p128, %rs165, 0;
	mov.u32 	%r517, %r146;
	@%p128 bra 	$L__BB0_416;
	and.b32  	%r147, %r16, 3;
	mov.b32 	%r482, 1;
$L__BB0_102:
	mov.u32 	%r148, %r482;
	add.s32 	%r338, %r16, -1;
	setp.lt.u32 	%p129, %r338, 3;
	mul.lo.s32 	%r149, %r148, %r16;
	mov.b32 	%r484, 0;
	@%p129 bra 	$L__BB0_105;
	mov.b32 	%r483, 0;
$L__BB0_104:
	cvt.u64.u32 	%rd177, %r483;
	add.s64 	%rd178, %rd5, %rd177;
	ld.local.u8 	%rs166, [%rd178];
	add.s32 	%r340, %r483, %r149;
	cvt.u64.u32 	%rd179, %r340;
	add.s64 	%rd180, %rd5, %rd179;
	st.local.u8 	[%rd180], %rs166;
	ld.local.u8 	%rs167, [%rd178+1];
	st.local.u8 	[%rd180+1], %rs167;
	ld.local.u8 	%rs168, [%rd178+2];
	st.local.u8 	[%rd180+2], %rs168;
	ld.local.u8 	%rs169, [%rd178+3];
	st.local.u8 	[%rd180+3], %rs169;
	add.s32 	%r483, %r483, 4;
	and.b32  	%r484, %r16, 2147483644;
	setp.ne.s32 	%p130, %r483, %r484;
	@%p130 bra 	$L__BB0_104;
$L__BB0_105:
	setp.eq.s32 	%p131, %r147, 0;
	@%p131 bra 	$L__BB0_109;
	setp.eq.s32 	%p132, %r147, 1;
	cvt.u64.u32 	%rd181, %r484;
	add.s64 	%rd35, %rd5, %rd181;
	ld.local.u8 	%rs170, [%rd35];
	add.s32 	%r341, %r484, %r149;
	cvt.u64.u32 	%rd182, %r341;
	add.s64 	%rd183, %rd5, %rd182;
	st.local.u8 	[%rd183], %rs170;
	@%p132 bra 	$L__BB0_109;
	setp.eq.s32 	%p133, %r147, 2;
	ld.local.u8 	%rs171, [%rd35+1];
	cvt.u64.u32 	%rd184, %r149;
	add.s64 	%rd36, %rd35, %rd184;
	st.local.u8 	[%rd36+1], %rs171;
	@%p133 bra 	$L__BB0_109;
	ld.local.u8 	%rs172, [%rd35+2];
	st.local.u8 	[%rd36+2], %rs172;
$L__BB0_109:
	add.s32 	%r482, %r148, 1;
	setp.eq.s32 	%p134, %r148, %r145;
	mov.u32 	%r517, %r146;
	@%p134 bra 	$L__BB0_416;
	bra.uni 	$L__BB0_102;
$L__BB0_110:
	setp.eq.s16 	%p36, %rs96, 80;
	@%p36 bra 	$L__BB0_164;
	setp.eq.s16 	%p37, %rs96, 81;
	mov.u32 	%r517, %r16;
	@%p37 bra 	$L__BB0_112;
	bra.uni 	$L__BB0_416;
$L__BB0_112:
	setp.lt.s32 	%p114, %r16, 2;
	mov.u32 	%r517, %r16;
	@%p114 bra 	$L__BB0_416;
	ld.local.u8 	%rs51, [%rd5];
	add.s32 	%r157, %r16, -1;
	add.s32 	%r317, %r16, -2;
	and.b32  	%r158, %r157, 3;
	setp.lt.u32 	%p115, %r317, 3;
	mov.b32 	%r487, 0;
	@%p115 bra 	$L__BB0_116;
	mov.b32 	%r486, 0;
$L__BB0_115:
	cvt.u64.u32 	%rd166, %r486;
	add.s64 	%rd167, %rd5, %rd166;
	ld.local.v2.u8 	{%rs145, %rs146}, [%rd167+2];
	add.s32 	%r486, %r486, 4;
	ld.local.u8 	%r319, [%rd167+4];
	cvt.u32.u16 	%r320, %rs146;
	prmt.b32 	%r321, %r320, %r319, 0x3340U;
	ld.local.u8 	%r322, [%rd167+1];
	cvt.u32.u16 	%r323, %rs145;
	prmt.b32 	%r324, %r322, %r323, 0x3340U;
	prmt.b32 	%r325, %r324, %r321, 0x5410U;
	st.local.u32 	[%rd167], %r325;
	and.b32  	%r487, %r157, -4;
	setp.ne.s32 	%p116, %r486, %r487;
	@%p116 bra 	$L__BB0_115;
$L__BB0_116:
	setp.eq.s32 	%p117, %r158, 0;
	@%p117 bra 	$L__BB0_120;
	cvt.u64.u32 	%rd168, %r487;
	add.s64 	%rd37, %rd5, %rd168;
	ld.local.u8 	%rs147, [%rd37+1];
	st.local.u8 	[%rd37], %rs147;
	setp.eq.s32 	%p118, %r158, 1;
	@%p118 bra 	$L__BB0_120;
	ld.local.u8 	%rs148, [%rd37+2];
	st.local.u8 	[%rd37+1], %rs148;
	setp.eq.s32 	%p119, %r158, 2;
	@%p119 bra 	$L__BB0_120;
	ld.local.u8 	%rs149, [%rd37+3];
	st.local.u8 	[%rd37+2], %rs149;
$L__BB0_120:
	cvt.u64.u32 	%rd169, %r157;
	add.s64 	%rd170, %rd5, %rd169;
	st.local.u8 	[%rd170], %rs51;
	mov.u32 	%r517, %r16;
	bra.uni 	$L__BB0_416;
$L__BB0_121:
	setp.gt.s16 	%p29, %rs96, 96;
	@%p29 bra 	$L__BB0_132;
	setp.eq.s16 	%p33, %rs96, 82;
	@%p33 bra 	$L__BB0_357;
	setp.eq.s16 	%p34, %rs96, 96;
	mov.u32 	%r517, %r16;
	@%p34 bra 	$L__BB0_124;
	bra.uni 	$L__BB0_416;
$L__BB0_124:
	setp.lt.s32 	%p102, %r16, 1;
	mov.u32 	%r517, %r16;
	mov.u32 	%r518, %r16;
	@%p102 bra 	$L__BB0_416;
	add.s32 	%r308, %r16, -1;
	and.b32  	%r18, %r16, 3;
	setp.lt.u32 	%p103, %r308, 3;
	mov.b32 	%r514, 0;
	@%p103 bra 	$L__BB0_128;
	and.b32  	%r514, %r16, 2147483644;
	mov.b32 	%r490, 0;
$L__BB0_127:
	cvt.u64.u32 	%rd147, %r490;
	add.s64 	%rd148, %rd5, %rd147;
	ld.local.u32 	%r310, [%rd148];
	add.s64 	%rd149, %rd6, %rd147;
	st.local.u32 	[%rd149], %r310;
	add.s32 	%r490, %r490, 4;
	setp.eq.s32 	%p104, %r490, %r514;
	@%p104 bra 	$L__BB0_128;
	bra.uni 	$L__BB0_127;
$L__BB0_128:
	setp.eq.s32 	%p105, %r18, 0;
	mov.u32 	%r517, %r16;
	mov.u32 	%r518, %r16;
	@%p105 bra 	$L__BB0_416;
	cvt.u64.u32 	%rd150, %r514;
	add.s64 	%rd55, %rd5, %rd150;
	ld.local.u8 	%rs135, [%rd55];
	add.s64 	%rd56, %rd6, %rd150;
	st.local.u8 	[%rd56], %rs135;
	setp.eq.s32 	%p106, %r18, 1;
	mov.u32 	%r517, %r16;
	mov.u32 	%r518, %r16;
	@%p106 bra 	$L__BB0_416;
	ld.local.u8 	%rs136, [%rd55+1];
	st.local.u8 	[%rd56+1], %rs136;
	setp.eq.s32 	%p107, %r18, 2;
	mov.u32 	%r517, %r16;
	mov.u32 	%r518, %r16;
	@%p107 bra 	$L__BB0_416;
	ld.local.u8 	%rs137, [%rd55+2];
	st.local.u8 	[%rd56+2], %rs137;
	mov.u32 	%r517, %r16;
	mov.u32 	%r518, %r16;
	bra.uni 	$L__BB0_416;
$L__BB0_132:
	setp.eq.s16 	%p30, %rs96, 97;
	@%p30 bra 	$L__BB0_365;
	setp.eq.s16 	%p31, %rs96, 112;
	@%p31 bra 	$L__BB0_374;
	setp.eq.s16 	%p32, %rs96, 113;
	mov.u32 	%r517, %r16;
	@%p32 bra 	$L__BB0_135;
	bra.uni 	$L__BB0_416;
$L__BB0_135:
	ld.global.nc.u8 	%rs122, [%rd17+1];
	cvt.u16.u8 	%rs53, %rs122;
	add.s32 	%r519, %r14, 3;
	cvt.u32.u16 	%r288, %rs53;
	and.b32  	%r180, %r288, 255;
	setp.le.s32 	%p87, %r16, %r180;
	mov.u32 	%r517, %r16;
	@%p87 bra 	$L__BB0_416;
	ld.global.nc.u8 	%rs123, [%rd17+2];
	cvt.u32.u8 	%r289, %rs123;
	add.s32 	%r181, %r289, %r180;
	setp.gt.u32 	%p88, %r181, %r16;
	sub.s32 	%r290, %r16, %r180;
	selp.b32 	%r517, %r290, %r289, %p88;
	setp.lt.s32 	%p89, %r517, 1;
	@%p89 bra 	$L__BB0_416;
	min.u32 	%r292, %r16, %r181;
	and.b32  	%r183, %r517, 3;
	sub.s32 	%r293, %r180, %r292;
	setp.gt.u32 	%p90, %r293, -4;
	mov.b32 	%r516, 0;
	@%p90 bra 	$L__BB0_140;
	and.b32  	%r516, %r517, 2147483644;
	neg.s32 	%r492, %r516;
	mov.u64 	%rd352, %rd5;
$L__BB0_139:
	cvt.u64.u16 	%rd133, %rs53;
	and.b64  	%rd134, %rd133, 255;
	add.s64 	%rd135, %rd352, %rd134;
	ld.local.u8 	%rs124, [%rd135];
	st.local.u8 	[%rd352], %rs124;
	ld.local.u8 	%rs125, [%rd135+1];
	st.local.u8 	[%rd352+1], %rs125;
	ld.local.u8 	%rs126, [%rd135+2];
	st.local.u8 	[%rd352+2], %rs126;
	ld.local.u8 	%rs127, [%rd135+3];
	st.local.u8 	[%rd352+3], %rs127;
	add.s32 	%r492, %r492, 4;
	add.s64 	%rd352, %rd352, 4;
	setp.eq.s32 	%p91, %r492, 0;
	@%p91 bra 	$L__BB0_140;
	bra.uni 	$L__BB0_139;
$L__BB0_140:
	setp.eq.s32 	%p92, %r183, 0;
	@%p92 bra 	$L__BB0_416;
	add.s32 	%r295, %r516, %r180;
	cvt.u64.u32 	%rd136, %r295;
	add.s64 	%rd137, %rd5, %rd136;
	ld.local.u8 	%rs128, [%rd137];
	cvt.u64.u32 	%rd138, %r516;
	add.s64 	%rd59, %rd5, %rd138;
	st.local.u8 	[%rd59], %rs128;
	setp.eq.s32 	%p93, %r183, 1;
	@%p93 bra 	$L__BB0_416;
	cvt.u64.u16 	%rd139, %rs53;
	and.b64  	%rd140, %rd139, 255;
	add.s64 	%rd60, %rd59, %rd140;
	ld.local.u8 	%rs129, [%rd60+1];
	st.local.u8 	[%rd59+1], %rs129;
	setp.eq.s32 	%p94, %r183, 2;
	@%p94 bra 	$L__BB0_416;
	ld.local.u8 	%rs130, [%rd60+2];
	st.local.u8 	[%rd59+2], %rs130;
	bra.uni 	$L__BB0_416;
$L__BB0_144:
	setp.gt.s16 	%p15, %rs96, 145;
	@%p15 bra 	$L__BB0_154;
	setp.gt.s16 	%p22, %rs96, 129;
	@%p22 bra 	$L__BB0_150;
	setp.eq.s16 	%p26, %rs96, 128;
	@%p26 bra 	$L__BB0_375;
	setp.eq.s16 	%p27, %rs96, 129;
	mov.u32 	%r517, %r16;
	@%p27 bra 	$L__BB0_148;
	bra.uni 	$L__BB0_416;
$L__BB0_148:
	setp.lt.s32 	%p85, %r16, 2;
	mov.u32 	%r517, %r16;
	@%p85 bra 	$L__BB0_416;
	add.s32 	%r286, %r16, -2;
	cvt.u64.u32 	%rd129, %r286;
	add.s64 	%rd130, %rd5, %rd129;
	ld.local.u8 	%rs118, [%rd130];
	add.s32 	%r287, %r16, -1;
	cvt.u64.u32 	%rd131, %r287;
	add.s64 	%rd132, %rd5, %rd131;
	ld.local.u8 	%rs119, [%rd132];
	st.local.u8 	[%rd130], %rs119;
	st.local.u8 	[%rd132], %rs118;
	mov.u32 	%r517, %r16;
	bra.uni 	$L__BB0_416;
$L__BB0_150:
	setp.eq.s16 	%p23, %rs96, 130;
	@%p23 bra 	$L__BB0_377;
	setp.eq.s16 	%p24, %rs96, 144;
	@%p24 bra 	$L__BB0_379;
	setp.eq.s16 	%p25, %rs96, 145;
	mov.u32 	%r517, %r16;
	@%p25 bra 	$L__BB0_153;
	bra.uni 	$L__BB0_416;
$L__BB0_153:
	add.s32 	%r519, %r14, 2;
	ld.global.nc.u8 	%rs111, [%rd17+1];
	cvt.u32.u8 	%r279, %rs111;
	setp.gt.s32 	%p81, %r16, %r279;
	mov.pred 	%p334, 0;
	mov.u32 	%r517, %r16;
	@%p81 bra 	$L__BB0_417;
	bra.uni 	$L__BB0_416;
$L__BB0_154:
	setp.gt.s16 	%p16, %rs96, 147;
	@%p16 bra 	$L__BB0_159;
	setp.eq.s16 	%p20, %rs96, 146;
	@%p20 bra 	$L__BB0_380;
	setp.eq.s16 	%p21, %rs96, 147;
	mov.u32 	%r517, %r16;
	@%p21 bra 	$L__BB0_157;
	bra.uni 	$L__BB0_416;
$L__BB0_157:
	ld.global.nc.u8 	%rs105, [%rd17+1];
	cvt.u16.u8 	%rs57, %rs105;
	setp.lt.s32 	%p72, %r16, 1;
	mov.pred 	%p334, 0;
	@%p72 bra 	$L__BB0_417;
	add.s32 	%r519, %r14, 2;
	mov.b32 	%r494, 0;
	and.b16  	%rs107, %rs57, 255;
	bra.uni 	$L__BB0_385;
$L__BB0_159:
	setp.eq.s16 	%p17, %rs96, 148;
	@%p17 bra 	$L__BB0_386;
	setp.eq.s16 	%p18, %rs96, 160;
	@%p18 bra 	$L__BB0_387;
	setp.eq.s16 	%p19, %rs96, 161;
	mov.u32 	%r517, %r16;
	@%p19 bra 	$L__BB0_162;
	bra.uni 	$L__BB0_416;
$L__BB0_162:
	add.s32 	%r519, %r14, 2;
	ld.global.nc.u8 	%rs98, [%rd17+1];
	cvt.u16.u8 	%rs59, %rs98;
	cvt.u32.u16 	%r272, %rs59;
	and.b32  	%r273, %r272, 255;
	setp.le.s32 	%p67, %r16, %r273;
	mov.u32 	%r517, %r16;
	@%p67 bra 	$L__BB0_416;
	cvt.u64.u16 	%rd113, %rs59;
	and.b64  	%rd114, %rd113, 255;
	add.s64 	%rd115, %rd5, %rd114;
	ld.local.u8 	%rs99, [%rd115];
	shr.u16 	%rs100, %rs99, 1;
	st.local.u8 	[%rd115], %rs100;
	mov.u32 	%r517, %r16;
	bra.uni 	$L__BB0_416;
$L__BB0_164:
	shr.u32 	%r326, %r16, 31;
	add.s32 	%r327, %r16, %r326;
	shr.s32 	%r20, %r327, 1;
	setp.lt.s32 	%p120, %r16, 2;
	mov.u32 	%r517, %r16;
	@%p120 bra 	$L__BB0_416;
	add.s32 	%r329, %r20, -1;
	and.b32  	%r21, %r20, 3;
	setp.lt.u32 	%p121, %r329, 3;
	mov.b32 	%r513, 0;
	@%p121 bra 	$L__BB0_168;
	and.b32  	%r513, %r20, 1073741820;
	mov.b32 	%r485, 0;
$L__BB0_167:
	cvt.u64.u32 	%rd171, %r485;
	add.s64 	%rd172, %rd5, %rd171;
	ld.local.u8 	%rs150, [%rd172];
	not.b32 	%r331, %r485;
	add.s32 	%r332, %r16, %r331;
	cvt.s64.s32 	%rd173, %r332;
	add.s64 	%rd174, %rd5, %rd173;
	ld.local.u8 	%rs151, [%rd174];
	st.local.u8 	[%rd172], %rs151;
	st.local.u8 	[%rd174], %rs150;
	ld.local.u8 	%rs152, [%rd172+1];
	ld.local.u8 	%rs153, [%rd174+-1];
	st.local.u8 	[%rd172+1], %rs153;
	st.local.u8 	[%rd174+-1], %rs152;
	ld.local.u8 	%rs154, [%rd172+2];
	ld.local.u8 	%rs155, [%rd174+-2];
	st.local.u8 	[%rd172+2], %rs155;
	st.local.u8 	[%rd174+-2], %rs154;
	ld.local.u8 	%rs156, [%rd172+3];
	ld.local.u8 	%rs157, [%rd174+-3];
	st.local.u8 	[%rd172+3], %rs157;
	st.local.u8 	[%rd174+-3], %rs156;
	add.s32 	%r485, %r485, 4;
	setp.eq.s32 	%p122, %r485, %r513;
	@%p122 bra 	$L__BB0_168;
	bra.uni 	$L__BB0_167;
$L__BB0_168:
	setp.eq.s32 	%p123, %r21, 0;
	mov.u32 	%r517, %r16;
	@%p123 bra 	$L__BB0_416;
	cvt.u64.u32 	%rd175, %r513;
	add.s64 	%rd53, %rd5, %rd175;
	ld.local.u8 	%rs158, [%rd53];
	not.b32 	%r333, %r513;
	add.s32 	%r334, %r16, %r333;
	cvt.s64.s32 	%rd176, %r334;
	add.s64 	%rd54, %rd5, %rd176;
	ld.local.u8 	%rs159, [%rd54];
	st.local.u8 	[%rd53], %rs159;
	st.local.u8 	[%rd54], %rs158;
	setp.eq.s32 	%p124, %r21, 1;
	mov.u32 	%r517, %r16;
	@%p124 bra 	$L__BB0_416;
	ld.local.u8 	%rs160, [%rd53+1];
	ld.local.u8 	%rs161, [%rd54+-1];
	st.local.u8 	[%rd53+1], %rs161;
	st.local.u8 	[%rd54+-1], %rs160;
	setp.eq.s32 	%p125, %r21, 2;
	mov.u32 	%r517, %r16;
	@%p125 bra 	$L__BB0_416;
	ld.local.u8 	%rs162, [%rd53+2];
	ld.local.u8 	%rs163, [%rd54+-2];
	st.local.u8 	[%rd53+2], %rs163;
	st.local.u8 	[%rd54+-2], %rs162;
	mov.u32 	%r517, %r16;
	bra.uni 	$L__BB0_416;
$L__BB0_172:
	setp.lt.s32 	%p245, %r16, 1;
	mov.u32 	%r517, %r16;
	@%p245 bra 	$L__BB0_416;
	add.s32 	%r427, %r16, -1;
	and.b32  	%r23, %r16, 3;
	setp.lt.u32 	%p246, %r427, 3;
	mov.b32 	%r499, 0;
	@%p246 bra 	$L__BB0_265;
	and.b32  	%r499, %r16, 2147483644;
	mov.b32 	%r458, 0;
$L__BB0_175:
	cvt.u64.u32 	%rd330, %r458;
	add.s64 	%rd22, %rd5, %rd330;
	ld.local.u8 	%rs27, [%rd22];
	add.s16 	%rs279, %rs27, -97;
	and.b16  	%rs280, %rs279, 255;
	setp.gt.u16 	%p247, %rs280, 25;
	@%p247 bra 	$L__BB0_250;
	add.s16 	%rs284, %rs27, -32;
	st.local.u8 	[%rd22], %rs284;
	bra.uni 	$L__BB0_252;
$L__BB0_177:
	setp.lt.s32 	%p282, %r16, 1;
	mov.u32 	%r517, %r16;
	@%p282 bra 	$L__BB0_416;
	ld.local.u8 	%rs422, [%rd5];
	add.s32 	%r433, %r16, -1;
	and.b32  	%r27, %r16, 3;
	setp.lt.u32 	%p283, %r433, 3;
	mov.b32 	%r497, 0;
	@%p283 bra 	$L__BB0_233;
	and.b32  	%r497, %r16, 2147483644;
	mov.b32 	%r456, 0;
$L__BB0_180:
	setp.ne.s32 	%p284, %r456, 0;
	cvt.u64.u32 	%rd334, %r456;
	add.s64 	%rd20, %rd5, %rd334;
	@%p284 bra 	$L__BB0_224;
	add.s16 	%rs353, %rs422, -97;
	and.b16  	%rs354, %rs353, 255;
	setp.lt.u16 	%p286, %rs354, 26;
	add.s16 	%rs355, %rs422, -32;
	selp.b16 	%rs422, %rs355, %rs422, %p286;
	bra.uni 	$L__BB0_226;
$L__BB0_182:
	setp.lt.s32 	%p299, %r16, 1;
	mov.u32 	%r517, %r16;
	@%p299 bra 	$L__BB0_416;
	add.s32 	%r436, %r16, -1;
	and.b32  	%r29, %r16, 3;
	setp.lt.u32 	%p300, %r436, 3;
	mov.b32 	%r496, 0;
	@%p300 bra 	$L__BB0_194;
	and.b32  	%r496, %r16, 2147483644;
	mov.b32 	%r455, 0;
$L__BB0_185:
	cvt.u64.u32 	%rd336, %r455;
	add.s64 	%rd19, %rd5, %rd336;
	ld.local.u8 	%rs9, [%rd19];
	add.s16 	%rs377, %rs9, -97;
	and.b16  	%rs378, %rs377, 255;
	setp.gt.u16 	%p301, %rs378, 25;
	@%p301 bra 	$L__BB0_187;
	add.s16 	%rs379, %rs9, -32;
	st.local.u8 	[%rd19], %rs379;
$L__BB0_187:
	ld.local.u8 	%rs10, [%rd19+1];
	add.s16 	%rs380, %rs10, -97;
	and.b16  	%rs381, %rs380, 255;
	setp.gt.u16 	%p302, %rs381, 25;
	@%p302 bra 	$L__BB0_189;
	add.s16 	%rs382, %rs10, -32;
	st.local.u8 	[%rd19+1], %rs382;
$L__BB0_189:
	ld.local.u8 	%rs11, [%rd19+2];
	add.s16 	%rs383, %rs11, -97;
	and.b16  	%rs384, %rs383, 255;
	setp.gt.u16 	%p303, %rs384, 25;
	@%p303 bra 	$L__BB0_191;
	add.s16 	%rs385, %rs11, -32;
	st.local.u8 	[%rd19+2], %rs385;
$L__BB0_191:
	ld.local.u8 	%rs12, [%rd19+3];
	add.s16 	%rs386, %rs12, -97;
	and.b16  	%rs387, %rs386, 255;
	setp.gt.u16 	%p304, %rs387, 25;
	@%p304 bra 	$L__BB0_193;
	add.s16 	%rs388, %rs12, -32;
	st.local.u8 	[%rd19+3], %rs388;
$L__BB0_193:
	add.s32 	%r455, %r455, 4;
	setp.eq.s32 	%p305, %r455, %r496;
	@%p305 bra 	$L__BB0_194;
	bra.uni 	$L__BB0_185;
$L__BB0_194:
	setp.eq.s32 	%p306, %r29, 0;
	mov.u32 	%r517, %r16;
	@%p306 bra 	$L__BB0_416;
	cvt.u64.u32 	%rd337, %r496;
	add.s64 	%rd44, %rd5, %rd337;
	ld.local.u8 	%rs63, [%rd44];
	add.s16 	%rs389, %rs63, -97;
	and.b16  	%rs390, %rs389, 255;
	setp.gt.u16 	%p307, %rs390, 25;
	@%p307 bra 	$L__BB0_197;
	add.s16 	%rs391, %rs63, -32;
	st.local.u8 	[%rd44], %rs391;
$L__BB0_197:
	setp.eq.s32 	%p308, %r29, 1;
	mov.u32 	%r517, %r16;
	@%p308 bra 	$L__BB0_416;
	ld.local.u8 	%rs64, [%rd44+1];
	add.s16 	%rs392, %rs64, -97;
	and.b16  	%rs393, %rs392, 255;
	setp.gt.u16 	%p309, %rs393, 25;
	@%p309 bra 	$L__BB0_200;
	add.s16 	%rs394, %rs64, -32;
	st.local.u8 	[%rd44+1], %rs394;
$L__BB0_200:
	setp.eq.s32 	%p310, %r29, 2;
	mov.u32 	%r517, %r16;
	@%p310 bra 	$L__BB0_416;
	ld.local.u8 	%rs65, [%rd44+2];
	add.s16 	%rs395, %rs65, -97;
	and.b16  	%rs396, %rs395, 255;
	setp.gt.u16 	%p311, %rs396, 25;
	mov.u32 	%r517, %r16;
	@%p311 bra 	$L__BB0_416;
	add.s16 	%rs397, %rs65, -32;
	st.local.u8 	[%rd44+2], %rs397;
	mov.u32 	%r517, %r16;
	bra.uni 	$L__BB0_416;
$L__BB0_203:
	setp.lt.s32 	%p312, %r16, 1;
	mov.u32 	%r517, %r16;
	@%p312 bra 	$L__BB0_416;
	add.s32 	%r439, %r16, -1;
	and.b32  	%r31, %r16, 3;
	setp.lt.u32 	%p313, %r439, 3;
	mov.b32 	%r495, 0;
	@%p313 bra 	$L__BB0_215;
	and.b32  	%r495, %r16, 2147483644;
	mov.b32 	%r454, 0;
$L__BB0_206:
	cvt.u64.u32 	%rd338, %r454;
	add.s64 	%rd18, %rd5, %rd338;
	ld.local.u8 	%rs5, [%rd18];
	add.s16 	%rs398, %rs5, -65;
	and.b16  	%rs399, %rs398, 255;
	setp.gt.u16 	%p314, %rs399, 25;
	@%p314 bra 	$L__BB0_208;
	add.s16 	%rs400, %rs5, 32;
	st.local.u8 	[%rd18], %rs400;
$L__BB0_208:
	ld.local.u8 	%rs6, [%rd18+1];
	add.s16 	%rs401, %rs6, -65;
	and.b16  	%rs402, %rs401, 255;
	setp.gt.u16 	%p315, %rs402, 25;
	@%p315 bra 	$L__BB0_210;
	add.s16 	%rs403, %rs6, 32;
	st.local.u8 	[%rd18+1], %rs403;
$L__BB0_210:
	ld.local.u8 	%rs7, [%rd18+2];
	add.s16 	%rs404, %rs7, -65;
	and.b16  	%rs405, %rs404, 255;
	setp.gt.u16 	%p316, %rs405, 25;
	@%p316 bra 	$L__BB0_212;
	add.s16 	%rs406, %rs7, 32;
	st.local.u8 	[%rd18+2], %rs406;
$L__BB0_212:
	ld.local.u8 	%rs8, [%rd18+3];
	add.s16 	%rs407, %rs8, -65;
	and.b16  	%rs408, %rs407, 255;
	setp.gt.u16 	%p317, %rs408, 25;
	@%p317 bra 	$L__BB0_214;
	add.s16 	%rs409, %rs8, 32;
	st.local.u8 	[%rd18+3], %rs409;
$L__BB0_214:
	add.s32 	%r454, %r454, 4;
	setp.eq.s32 	%p318, %r454, %r495;
	@%p318 bra 	$L__BB0_215;
	bra.uni 	$L__BB0_206;
$L__BB0_215:
	setp.eq.s32 	%p319, %r31, 0;
	mov.u32 	%r517, %r16;
	@%p319 bra 	$L__BB0_416;
	cvt.u64.u32 	%rd339, %r495;
	add.s64 	%rd43, %rd5, %rd339;
	ld.local.u8 	%rs60, [%rd43];
	add.s16 	%rs410, %rs60, -65;
	and.b16  	%rs411, %rs410, 255;
	setp.gt.u16 	%p320, %rs411, 25;
	@%p320 bra 	$L__BB0_218;
	add.s16 	%rs412, %rs60, 32;
	st.local.u8 	[%rd43], %rs412;
$L__BB0_218:
	setp.eq.s32 	%p321, %r31, 1;
	mov.u32 	%r517, %r16;
	@%p321 bra 	$L__BB0_416;
	ld.local.u8 	%rs61, [%rd43+1];
	add.s16 	%rs413, %rs61, -65;
	and.b16  	%rs414, %rs413, 255;
	setp.gt.u16 	%p322, %rs414, 25;
	@%p322 bra 	$L__BB0_221;
	add.s16 	%rs415, %rs61, 32;
	st.local.u8 	[%rd43+1], %rs415;
$L__BB0_221:
	setp.eq.s32 	%p323, %r31, 2;
	mov.u32 	%r517, %r16;
	@%p323 bra 	$L__BB0_416;
	ld.local.u8 	%rs62, [%rd43+2];
	add.s16 	%rs416, %rs62, -65;
	and.b16  	%rs417, %rs416, 255;
	setp.gt.u16 	%p324, %rs417, 25;
	mov.u32 	%r517, %r16;
	@%p324 bra 	$L__BB0_416;
	add.s16 	%rs418, %rs62, 32;
	st.local.u8 	[%rd43+2], %rs418;
	mov.u32 	%r517, %r16;
	bra.uni 	$L__BB0_416;
$L__BB0_224:
	ld.local.u8 	%rs15, [%rd20];
	add.s16 	%rs350, %rs15, -65;
	and.b16  	%rs351, %rs350, 255;
	setp.gt.u16 	%p285, %rs351, 25;
	@%p285 bra 	$L__BB0_226;
	add.s16 	%rs352, %rs15, 32;
	st.local.u8 	[%rd20], %rs352;
$L__BB0_226:
	ld.local.u8 	%rs17, [%rd20+1];
	add.s16 	%rs356, %rs17, -65;
	and.b16  	%rs357, %rs356, 255;
	setp.gt.u16 	%p287, %rs357, 25;
	@%p287 bra 	$L__BB0_228;
	add.s16 	%rs358, %rs17, 32;
	st.local.u8 	[%rd20+1], %rs358;
$L__BB0_228:
	ld.local.u8 	%rs18, [%rd20+2];
	add.s16 	%rs359, %rs18, -65;
	and.b16  	%rs360, %rs359, 255;
	setp.gt.u16 	%p288, %rs360, 25;
	@%p288 bra 	$L__BB0_230;
	add.s16 	%rs361, %rs18, 32;
	st.local.u8 	[%rd20+2], %rs361;
$L__BB0_230:
	ld.local.u8 	%rs19, [%rd20+3];
	add.s16 	%rs362, %rs19, -65;
	and.b16  	%rs363, %rs362, 255;
	setp.gt.u16 	%p289, %rs363, 25;
	@%p289 bra 	$L__BB0_232;
	add.s16 	%rs364, %rs19, 32;
	st.local.u8 	[%rd20+3], %rs364;
$L__BB0_232:
	add.s32 	%r456, %r456, 4;
	setp.eq.s32 	%p290, %r456, %r497;
	@%p290 bra 	$L__BB0_233;
	bra.uni 	$L__BB0_180;
$L__BB0_233:
	setp.eq.s32 	%p291, %r27, 0;
	@%p291 bra 	$L__BB0_396;
	setp.eq.s32 	%p292, %r497, 0;
	cvt.u64.u32 	%rd335, %r497;
	add.s64 	%rd45, %rd5, %rd335;
	@%p292 bra 	$L__BB0_389;
	ld.local.u8 	%rs68, [%rd45];
	add.s16 	%rs365, %rs68, -65;
	and.b16  	%rs366, %rs365, 255;
	setp.gt.u16 	%p293, %rs366, 25;
	@%p293 bra 	$L__BB0_390;
	add.s16 	%rs367, %rs68, 32;
	st.local.u8 	[%rd45], %rs367;
	bra.uni 	$L__BB0_390;
$L__BB0_237:
	ld.local.u8 	%rs22, [%rd21];
	add.s16 	%rs322, %rs22, -97;
	and.b16  	%rs323, %rs322, 255;
	setp.gt.u16 	%p268, %rs323, 25;
	@%p268 bra 	$L__BB0_239;
	add.s16 	%rs324, %rs22, -32;
	st.local.u8 	[%rd21], %rs324;
$L__BB0_239:
	ld.local.u8 	%rs24, [%rd21+1];
	add.s16 	%rs328, %rs24, -97;
	and.b16  	%rs329, %rs328, 255;
	setp.gt.u16 	%p270, %rs329, 25;
	@%p270 bra 	$L__BB0_241;
	add.s16 	%rs330, %rs24, -32;
	st.local.u8 	[%rd21+1], %rs330;
$L__BB0_241:
	ld.local.u8 	%rs25, [%rd21+2];
	add.s16 	%rs331, %rs25, -97;
	and.b16  	%rs332, %rs331, 255;
	setp.gt.u16 	%p271, %rs332, 25;
	@%p271 bra 	$L__BB0_243;
	add.s16 	%rs333, %rs25, -32;
	st.local.u8 	[%rd21+2], %rs333;
$L__BB0_243:
	ld.local.u8 	%rs26, [%rd21+3];
	add.s16 	%rs334, %rs26, -97;
	and.b16  	%rs335, %rs334, 255;
	setp.gt.u16 	%p272, %rs335, 25;
	@%p272 bra 	$L__BB0_245;
	add.s16 	%rs336, %rs26, -32;
	st.local.u8 	[%rd21+3], %rs336;
$L__BB0_245:
	add.s32 	%r457, %r457, 4;
	setp.eq.s32 	%p273, %r457, %r498;
	@%p273 bra 	$L__BB0_246;
	bra.uni 	$L__BB0_27;
$L__BB0_246:
	setp.eq.s32 	%p274, %r25, 0;
	@%p274 bra 	$L__BB0_404;
	setp.eq.s32 	%p275, %r498, 0;
	cvt.u64.u32 	%rd333, %r498;
	add.s64 	%rd46, %rd5, %rd333;
	@%p275 bra 	$L__BB0_397;
	ld.local.u8 	%rs76, [%rd46];
	add.s16 	%rs337, %rs76, -97;
	and.b16  	%rs338, %rs337, 255;
	setp.gt.u16 	%p276, %rs338, 25;
	@%p276 bra 	$L__BB0_398;
	add.s16 	%rs339, %rs76, -32;
	st.local.u8 	[%rd46], %rs339;
	bra.uni 	$L__BB0_398;
$L__BB0_250:
	add.s16 	%rs281, %rs27, -65;
	and.b16  	%rs282, %rs281, 255;
	setp.gt.u16 	%p248, %rs282, 25;
	@%p248 bra 	$L__BB0_252;
	add.s16 	%rs283, %rs27, 32;
	st.local.u8 	[%rd22], %rs283;
$L__BB0_252:
	ld.local.u8 	%rs28, [%rd22+1];
	add.s16 	%rs285, %rs28, -97;
	and.b16  	%rs286, %rs285, 255;
	setp.lt.u16 	%p249, %rs286, 26;
	@%p249 bra 	$L__BB0_255;
	add.s16 	%rs287, %rs28, -65;
	and.b16  	%rs288, %rs287, 255;
	setp.gt.u16 	%p250, %rs288, 25;
	@%p250 bra 	$L__BB0_256;
	add.s16 	%rs289, %rs28, 32;
	st.local.u8 	[%rd22+1], %rs289;
	bra.uni 	$L__BB0_256;
$L__BB0_255:
	add.s16 	%rs290, %rs28, -32;
	st.local.u8 	[%rd22+1], %rs290;
$L__BB0_256:
	ld.local.u8 	%rs29, [%rd22+2];
	add.s16 	%rs291, %rs29, -97;
	and.b16  	%rs292, %rs291, 255;
	setp.lt.u16 	%p251, %rs292, 26;
	@%p251 bra 	$L__BB0_259;
	add.s16 	%rs293, %rs29, -65;
	and.b16  	%rs294, %rs293, 255;
	setp.gt.u16 	%p252, %rs294, 25;
	@%p252 bra 	$L__BB0_260;
	add.s16 	%rs295, %rs29, 32;
	st.local.u8 	[%rd22+2], %rs295;
	bra.uni 	$L__BB0_260;
$L__BB0_259:
	add.s16 	%rs296, %rs29, -32;
	st.local.u8 	[%rd22+2], %rs296;
$L__BB0_260:
	ld.local.u8 	%rs30, [%rd22+3];
	add.s16 	%rs297, %rs30, -97;
	and.b16  	%rs298, %rs297, 255;
	setp.lt.u16 	%p253, %rs298, 26;
	@%p253 bra 	$L__BB0_263;
	add.s16 	%rs299, %rs30, -65;
	and.b16  	%rs300, %rs299, 255;
	setp.gt.u16 	%p254, %rs300, 25;
	@%p254 bra 	$L__BB0_264;
	add.s16 	%rs301, %rs30, 32;
	st.local.u8 	[%rd22+3], %rs301;
	bra.uni 	$L__BB0_264;
$L__BB0_263:
	add.s16 	%rs302, %rs30, -32;
	st.local.u8 	[%rd22+3], %rs302;
$L__BB0_264:
	add.s32 	%r458, %r458, 4;
	setp.eq.s32 	%p255, %r458, %r499;
	@%p255 bra 	$L__BB0_265;
	bra.uni 	$L__BB0_175;
$L__BB0_265:
	setp.eq.s32 	%p256, %r23, 0;
	mov.u32 	%r517, %r16;
	@%p256 bra 	$L__BB0_416;
	cvt.u64.u32 	%rd331, %r499;
	add.s64 	%rd47, %rd5, %rd331;
	ld.local.u8 	%rs82, [%rd47];
	add.s16 	%rs303, %rs82, -97;
	and.b16  	%rs304, %rs303, 255;
	setp.lt.u16 	%p257, %rs304, 26;
	@%p257 bra 	$L__BB0_405;
	add.s16 	%rs305, %rs82, -65;
	and.b16  	%rs306, %rs305, 255;
	setp.gt.u16 	%p258, %rs306, 25;
	@%p258 bra 	$L__BB0_406;
	add.s16 	%rs307, %rs82, 32;
	st.local.u8 	[%rd47], %rs307;
	bra.uni 	$L__BB0_406;
$L__BB0_269:
	add.s16 	%rs275, %rs32, -65;
	and.b16  	%rs276, %rs275, 255;
	setp.gt.u16 	%p244, %rs276, 25;
	mov.u32 	%r517, %r16;
	@%p244 bra 	$L__BB0_416;
	add.s16 	%rs277, %rs32, 32;
	st.local.u8 	[%rd23], %rs277;
	mov.u32 	%r517, %r16;
	bra.uni 	$L__BB0_416;
$L__BB0_271:
	add.s32 	%r519, %r14, 2;
	setp.gt.s32 	%p241, %r16, 62;
	mov.u32 	%r517, %r16;
	@%p241 bra 	$L__BB0_416;
	ld.global.nc.u8 	%rs270, [%rd17+1];
	cvt.u16.u8 	%rs271, %rs270;
	add.s32 	%r517, %r16, 1;
	cvt.s64.s32 	%rd326, %r16;
	add.s64 	%rd327, %rd5, %rd326;
	st.local.u8 	[%rd327], %rs271;
	bra.uni 	$L__BB0_416;
$L__BB0_273:
	add.s32 	%r519, %r14, 2;
	ld.global.nc.u8 	%rs262, [%rd17+1];
	cvt.u16.u8 	%rs33, %rs262;
	setp.gt.s32 	%p234, %r16, 62;
	mov.u32 	%r517, %r16;
	@%p234 bra 	$L__BB0_416;
	setp.lt.s32 	%p235, %r16, 1;
	@%p235 bra 	$L__BB0_281;
	add.s32 	%r47, %r16, -1;
	and.b32  	%r48, %r16, 3;
	setp.eq.s32 	%p236, %r48, 0;
	mov.u32 	%r459, %r16;
	@%p236 bra 	$L__BB0_279;
	cvt.u64.u32 	%rd310, %r47;
	add.s64 	%rd24, %rd5, %rd310;
	ld.local.u8 	%rs263, [%rd24];
	cvt.u64.u32 	%rd311, %r16;
	add.s64 	%rd312, %rd5, %rd311;
	st.local.u8 	[%rd312], %rs263;
	setp.eq.s32 	%p237, %r48, 1;
	mov.u32 	%r459, %r47;
	@%p237 bra 	$L__BB0_279;
	add.s32 	%r459, %r16, -2;
	cvt.u64.u32 	%rd313, %r459;
	add.s64 	%rd25, %rd5, %rd313;
	ld.local.u8 	%rs264, [%rd25];
	st.local.u8 	[%rd24], %rs264;
	setp.eq.s32 	%p238, %r48, 2;
	@%p238 bra 	$L__BB0_279;
	add.s32 	%r459, %r16, -3;
	cvt.u64.u32 	%rd314, %r459;
	add.s64 	%rd315, %rd5, %rd314;
	ld.local.u8 	%rs265, [%rd315];
	st.local.u8 	[%rd25], %rs265;
$L__BB0_279:
	setp.lt.u32 	%p239, %r47, 3;
	@%p239 bra 	$L__BB0_281;
$L__BB0_280:
	add.s32 	%r421, %r459, -1;
	cvt.u64.u32 	%rd316, %r421;
	add.s64 	%rd317, %rd5, %rd316;
	ld.local.u8 	%rs266, [%rd317];
	cvt.u64.u32 	%rd318, %r459;
	add.s64 	%rd319, %rd5, %rd318;
	st.local.u8 	[%rd319], %rs266;
	add.s32 	%r422, %r459, -2;
	cvt.u64.u32 	%rd320, %r422;
	add.s64 	%rd321, %rd5, %rd320;
	ld.local.u8 	%rs267, [%rd321];
	st.local.u8 	[%rd317], %rs267;
	add.s32 	%r423, %r459, -3;
	cvt.u64.u32 	%rd322, %r423;
	add.s64 	%rd323, %rd5, %rd322;
	ld.local.u8 	%rs268, [%rd323];
	st.local.u8 	[%rd321], %rs268;
	add.s32 	%r53, %r459, -4;
	cvt.u64.u32 	%rd324, %r53;
	add.s64 	%rd325, %rd5, %rd324;
	ld.local.u8 	%rs269, [%rd325];
	st.local.u8 	[%rd323], %rs269;
	setp.gt.u32 	%p240, %r459, 4;
	mov.u32 	%r459, %r53;
	@%p240 bra 	$L__BB0_280;
$L__BB0_281:
	st.local.u8 	[%rd5], %rs33;
	add.s32 	%r517, %r16, 1;
	bra.uni 	$L__BB0_416;
$L__BB0_282:
	setp.gt.s32 	%p226, %r16, 0;
	selp.s32 	%r409, -1, 0, %p226;
	add.s32 	%r517, %r16, %r409;
	bra.uni 	$L__BB0_416;
$L__BB0_283:
	ld.global.nc.u8 	%rs240, [%rd17+1];
	cvt.u16.u8 	%rs35, %rs240;
	add.s32 	%r519, %r14, 3;
	cvt.u32.u16 	%r399, %rs35;
	and.b32  	%r73, %r399, 255;
	setp.le.s32 	%p212, %r16, %r73;
	mov.u32 	%r517, %r16;
	@%p212 bra 	$L__BB0_416;
	ld.global.nc.u8 	%rs241, [%rd17+2];
	cvt.u32.u8 	%r400, %rs241;
	add.s32 	%r401, %r400, %r73;
	min.u32 	%r74, %r401, %r16;
	sub.s32 	%r75, %r74, %r73;
	sub.s32 	%r517, %r16, %r75;
	setp.le.s32 	%p213, %r517, %r73;
	@%p213 bra 	$L__BB0_416;
	sub.s32 	%r402, %r16, %r74;
	and.b32  	%r77, %r402, 3;
	setp.eq.s32 	%p214, %r77, 0;
	mov.u32 	%r464, %r73;
	@%p214 bra 	$L__BB0_289;
	cvt.u64.u32 	%rd296, %r74;
	add.s64 	%rd27, %rd5, %rd296;
	ld.local.u8 	%rs242, [%rd27];
	cvt.u64.u16 	%rd297, %rs35;
	and.b64  	%rd298, %rd297, 255;
	add.s64 	%rd28, %rd5, %rd298;
	st.local.u8 	[%rd28], %rs242;
	add.s32 	%r464, %r73, 1;
	setp.eq.s32 	%p215, %r77, 1;
	@%p215 bra 	$L__BB0_289;
	ld.local.u8 	%rs243, [%rd27+1];
	st.local.u8 	[%rd28+1], %rs243;
	add.s32 	%r464, %r73, 2;
	setp.eq.s32 	%p216, %r77, 2;
	@%p216 bra 	$L__BB0_289;
	ld.local.u8 	%rs244, [%rd27+2];
	st.local.u8 	[%rd28+2], %rs244;
	add.s32 	%r464, %r73, 3;
$L__BB0_289:
	sub.s32 	%r403, %r74, %r16;
	setp.gt.u32 	%p217, %r403, -4;
	@%p217 bra 	$L__BB0_416;
$L__BB0_290:
	add.s32 	%r404, %r464, %r75;
	cvt.s64.s32 	%rd299, %r404;
	add.s64 	%rd300, %rd5, %rd299;
	ld.local.u8 	%rs245, [%rd300];
	cvt.u64.u32 	%rd301, %r464;
	add.s64 	%rd302, %rd5, %rd301;
	st.local.u8 	[%rd302], %rs245;
	ld.local.u8 	%rs246, [%rd300+1];
	st.local.u8 	[%rd302+1], %rs246;
	ld.local.u8 	%rs247, [%rd300+2];
	st.local.u8 	[%rd302+2], %rs247;
	ld.local.u8 	%rs248, [%rd300+3];
	st.local.u8 	[%rd302+3], %rs248;
	add.s32 	%r464, %r464, 4;
	setp.eq.s32 	%p218, %r464, %r517;
	@%p218 bra 	$L__BB0_416;
	bra.uni 	$L__BB0_290;
$L__BB0_291:
	ld.global.nc.u8 	%rs231, [%rd17+1];
	cvt.u16.u8 	%rs36, %rs231;
	add.s32 	%r519, %r14, 3;
	ld.global.nc.u8 	%rs232, [%rd17+2];
	cvt.u16.u8 	%rs37, %rs232;
	cvt.u32.u16 	%r393, %rs36;
	and.b32  	%r85, %r393, 255;
	setp.lt.s32 	%p203, %r16, %r85;
	setp.gt.s32 	%p204, %r16, 62;
	or.pred  	%p205, %p204, %p203;
	mov.u32 	%r517, %r16;
	@%p205 bra 	$L__BB0_416;
	setp.le.u32 	%p206, %r16, %r85;
	@%p206 bra 	$L__BB0_299;
	sub.s32 	%r394, %r16, %r85;
	and.b32  	%r86, %r394, 3;
	setp.eq.s32 	%p207, %r86, 0;
	mov.u32 	%r466, %r16;
	@%p207 bra 	$L__BB0_297;
	add.s32 	%r466, %r16, -1;
	cvt.u64.u32 	%rd277, %r466;
	add.s64 	%rd29, %rd5, %rd277;
	ld.local.u8 	%rs233, [%rd29];
	cvt.u64.u32 	%rd278, %r16;
	add.s64 	%rd279, %rd5, %rd278;
	st.local.u8 	[%rd279], %rs233;
	setp.eq.s32 	%p208, %r86, 1;
	@%p208 bra 	$L__BB0_297;
	add.s32 	%r466, %r16, -2;
	cvt.u64.u32 	%rd280, %r466;
	add.s64 	%rd30, %rd5, %rd280;
	ld.local.u8 	%rs234, [%rd30];
	st.local.u8 	[%rd29], %rs234;
	setp.eq.s32 	%p209, %r86, 2;
	@%p209 bra 	$L__BB0_297;
	add.s32 	%r466, %r16, -3;
	cvt.u64.u32 	%rd281, %r466;
	add.s64 	%rd282, %rd5, %rd281;
	ld.local.u8 	%rs235, [%rd282];
	st.local.u8 	[%rd30], %rs235;
$L__BB0_297:
	sub.s32 	%r395, %r85, %r16;
	setp.gt.u32 	%p210, %r395, -4;
	@%p210 bra 	$L__BB0_299;
$L__BB0_298:
	add.s32 	%r396, %r466, -1;
	cvt.u64.u32 	%rd283, %r396;
	add.s64 	%rd284, %rd5, %rd283;
	ld.local.u8 	%rs236, [%rd284];
	cvt.u64.u32 	%rd285, %r466;
	add.s64 	%rd286, %rd5, %rd285;
	st.local.u8 	[%rd286], %rs236;
	add.s32 	%r397, %r466, -2;
	cvt.u64.u32 	%rd287, %r397;
	add.s64 	%rd288, %rd5, %rd287;
	ld.local.u8 	%rs237, [%rd288];
	st.local.u8 	[%rd284], %rs237;
	add.s32 	%r398, %r466, -3;
	cvt.u64.u32 	%rd289, %r398;
	add.s64 	%rd290, %rd5, %rd289;
	ld.local.u8 	%rs238, [%rd290];
	st.local.u8 	[%rd288], %rs238;
	add.s32 	%r466, %r466, -4;
	cvt.u64.u32 	%rd291, %r466;
	add.s64 	%rd292, %rd5, %rd291;
	ld.local.u8 	%rs239, [%rd292];
	st.local.u8 	[%rd290], %rs239;
	setp.gt.s32 	%p211, %r466, %r85;
	@%p211 bra 	$L__BB0_298;
$L__BB0_299:
	cvt.u64.u16 	%rd293, %rs36;
	and.b64  	%rd294, %rd293, 255;
	add.s64 	%rd295, %rd5, %rd294;
	st.local.u8 	[%rd295], %rs37;
	add.s32 	%r517, %r16, 1;
	bra.uni 	$L__BB0_416;
$L__BB0_300:
	add.s32 	%r519, %r14, 2;
	ld.global.nc.u8 	%rs199, [%rd17+1];
	cvt.u16.u8 	%rs40, %rs199;
	setp.lt.s32 	%p177, %r16, 1;
	mov.b32 	%r517, 0;
	@%p177 bra 	$L__BB0_416;
	add.s32 	%r376, %r16, -1;
	and.b32  	%r100, %r16, 3;
	setp.lt.u32 	%p178, %r376, 3;
	mov.b32 	%r503, 0;
	mov.u32 	%r517, %r503;
	@%p178 bra 	$L__BB0_312;
	and.b32  	%r503, %r16, 2147483644;
	mov.b32 	%r469, 0;
	mov.u32 	%r517, %r469;
$L__BB0_303:
	cvt.u64.u32 	%rd258, %r469;
	add.s64 	%rd31, %rd5, %rd258;
	ld.local.u8 	%rs41, [%rd31];
	and.b16  	%rs200, %rs40, 255;
	setp.eq.s16 	%p179, %rs41, %rs200;
	@%p179 bra 	$L__BB0_305;
	add.s32 	%r104, %r517, 1;
	cvt.s64.s32 	%rd259, %r517;
	add.s64 	%rd260, %rd5, %rd259;
	st.local.u8 	[%rd260], %rs41;
	mov.u32 	%r517, %r104;
$L__BB0_305:
	ld.local.u8 	%rs42, [%rd31+1];
	setp.eq.s16 	%p180, %rs42, %rs200;
	@%p180 bra 	$L__BB0_307;
	add.s32 	%r106, %r517, 1;
	cvt.s64.s32 	%rd261, %r517;
	add.s64 	%rd262, %rd5, %rd261;
	st.local.u8 	[%rd262], %rs42;
	mov.u32 	%r517, %r106;
$L__BB0_307:
	ld.local.u8 	%rs43, [%rd31+2];
	setp.eq.s16 	%p181, %rs43, %rs200;
	@%p181 bra 	$L__BB0_309;
	add.s32 	%r108, %r517, 1;
	cvt.s64.s32 	%rd263, %r517;
	add.s64 	%rd264, %rd5, %rd263;
	st.local.u8 	[%rd264], %rs43;
	mov.u32 	%r517, %r108;
$L__BB0_309:
	ld.local.u8 	%rs44, [%rd31+3];
	setp.eq.s16 	%p182, %rs44, %rs200;
	@%p182 bra 	$L__BB0_311;
	add.s32 	%r110, %r517, 1;
	cvt.s64.s32 	%rd265, %r517;
	add.s64 	%rd266, %rd5, %rd265;
	st.local.u8 	[%rd266], %rs44;
	mov.u32 	%r517, %r110;
$L__BB0_311:
	add.s32 	%r469, %r469, 4;
	setp.eq.s32 	%p183, %r469, %r503;
	@%p183 bra 	$L__BB0_312;
	bra.uni 	$L__BB0_303;
$L__BB0_312:
	setp.eq.s32 	%p184, %r100, 0;
	@%p184 bra 	$L__BB0_416;
	cvt.u64.u32 	%rd267, %r503;
	add.s64 	%rd50, %rd5, %rd267;
	ld.local.u8 	%rs85, [%rd50];
	and.b16  	%rs204, %rs40, 255;
	setp.eq.s16 	%p185, %rs85, %rs204;
	@%p185 bra 	$L__BB0_315;
	add.s32 	%r210, %r517, 1;
	cvt.s64.s32 	%rd268, %r517;
	add.s64 	%rd269, %rd5, %rd268;
	st.local.u8 	[%rd269], %rs85;
	mov.u32 	%r517, %r210;
$L__BB0_315:
	setp.eq.s32 	%p186, %r100, 1;
	@%p186 bra 	$L__BB0_416;
	ld.local.u8 	%rs86, [%rd50+1];
	setp.eq.s16 	%p187, %rs86, %rs204;
	@%p187 bra 	$L__BB0_318;
	add.s32 	%r212, %r517, 1;
	cvt.s64.s32 	%rd270, %r517;
	add.s64 	%rd271, %rd5, %rd270;
	st.local.u8 	[%rd271], %rs86;
	mov.u32 	%r517, %r212;
$L__BB0_318:
	setp.eq.s32 	%p188, %r100, 2;
	@%p188 bra 	$L__BB0_416;
	ld.local.u8 	%rs87, [%rd50+2];
	setp.eq.s16 	%p189, %rs87, %rs204;
	@%p189 bra 	$L__BB0_416;
	add.s32 	%r214, %r517, 1;
	cvt.s64.s32 	%rd272, %r517;
	add.s64 	%rd273, %rd5, %rd272;
	st.local.u8 	[%rd273], %rs87;
	mov.u32 	%r517, %r214;
	bra.uni 	$L__BB0_416;
$L__BB0_321:
	setp.gt.s32 	%p169, %r16, 32;
	mov.u32 	%r517, %r16;
	@%p169 bra 	$L__BB0_416;
	setp.lt.s32 	%p170, %r16, 1;
	@%p170 bra 	$L__BB0_330;
	add.s32 	%r367, %r16, -1;
	and.b32  	%r114, %r16, 3;
	setp.lt.u32 	%p171, %r367, 3;
	mov.b32 	%r476, 0;
	@%p171 bra 	$L__BB0_326;
	and.b32  	%r476, %r16, 2147483644;
	mov.b32 	%r475, 0;
$L__BB0_325:
	cvt.u64.u32 	%rd247, %r475;
	add.s64 	%rd248, %rd5, %rd247;
	ld.local.u8 	%rs189, [%rd248];
	add.s32 	%r369, %r475, %r16;
	cvt.u64.u32 	%rd249, %r369;
	add.s64 	%rd250, %rd5, %rd249;
	st.local.u8 	[%rd250], %rs189;
	ld.local.u8 	%rs190, [%rd248+1];
	st.local.u8 	[%rd250+1], %rs190;
	ld.local.u8 	%rs191, [%rd248+2];
	st.local.u8 	[%rd250+2], %rs191;
	ld.local.u8 	%rs192, [%rd248+3];
	st.local.u8 	[%rd250+3], %rs192;
	add.s32 	%r475, %r475, 4;
	setp.ne.s32 	%p172, %r475, %r476;
	@%p172 bra 	$L__BB0_325;
$L__BB0_326:
	setp.eq.s32 	%p173, %r114, 0;
	@%p173 bra 	$L__BB0_330;
	cvt.u64.u32 	%rd251, %r476;
	add.s64 	%rd32, %rd5, %rd251;
	ld.local.u8 	%rs193, [%rd32];
	add.s32 	%r370, %r476, %r16;
	cvt.u64.u32 	%rd252, %r370;
	add.s64 	%rd253, %rd5, %rd252;
	st.local.u8 	[%rd253], %rs193;
	setp.eq.s32 	%p174, %r114, 1;
	@%p174 bra 	$L__BB0_330;
	ld.local.u8 	%rs194, [%rd32+1];
	cvt.u64.u32 	%rd254, %r16;
	add.s64 	%rd33, %rd32, %rd254;
	st.local.u8 	[%rd33+1], %rs194;
	setp.eq.s32 	%p175, %r114, 2;
	@%p175 bra 	$L__BB0_330;
	ld.local.u8 	%rs195, [%rd32+2];
	st.local.u8 	[%rd33+2], %rs195;
$L__BB0_330:
	shl.b32 	%r517, %r16, 1;
	bra.uni 	$L__BB0_416;
$L__BB0_331:
	add.s32 	%r519, %r14, 2;
	ld.global.nc.u8 	%rs184, [%rd17+1];
	cvt.u16.u8 	%rs185, %rs184;
	setp.lt.s32 	%p155, %r16, 1;
	cvt.u32.u16 	%r360, %rs185;
	and.b32  	%r121, %r360, 255;
	add.s32 	%r122, %r16, %r121;
	setp.gt.s32 	%p156, %r122, 64;
	or.pred  	%p157, %p155, %p156;
	mov.u32 	%r517, %r16;
	@%p157 bra 	$L__BB0_416;
	ld.local.u8 	%rs47, [%rd5];
	cvt.u64.u16 	%rd234, %rs185;
	and.b64  	%rd34, %rd234, 255;
	mov.u32 	%r477, %r122;
$L__BB0_333:
	add.s32 	%r126, %r477, -1;
	cvt.s64.s32 	%rd235, %r477;
	sub.s64 	%rd236, %rd235, %rd34;
	add.s64 	%rd237, %rd5, %rd236;
	ld.local.u8 	%rs186, [%rd237+-1];
	cvt.u64.u32 	%rd238, %r126;
	add.s64 	%rd239, %rd5, %rd238;
	st.local.u8 	[%rd239], %rs186;
	setp.gt.s32 	%p158, %r126, %r121;
	mov.u32 	%r477, %r126;
	@%p158 bra 	$L__BB0_333;
	and.b16  	%rs187, %rs185, 255;
	setp.eq.s16 	%p159, %rs187, 0;
	mov.u32 	%r517, %r122;
	@%p159 bra 	$L__BB0_416;
	and.b32  	%r123, %r121, 15;
	setp.lt.u16 	%p160, %rs187, 16;
	mov.b32 	%r507, 0;
	@%p160 bra 	$L__BB0_338;
	and.b32  	%r507, %r121, 240;
	mov.b32 	%r478, 0;
$L__BB0_337:
	.pragma "nounroll";
	cvt.u64.u32 	%rd240, %r478;
	add.s64 	%rd241, %rd5, %rd240;
	cvt.u32.u16 	%r363, %rs47;
	prmt.b32 	%r364, %r363, %r363, 0x3340U;
	prmt.b32 	%r365, %r364, %r364, 0x5410U;
	st.local.v4.b32 	[%rd241], {%r365, %r365, %r365, %r365};
	add.s32 	%r478, %r478, 16;
	setp.eq.s32 	%p161, %r478, %r507;
	@%p161 bra 	$L__BB0_338;
	bra.uni 	$L__BB0_337;
$L__BB0_338:
	setp.eq.s32 	%p162, %r123, 0;
	mov.u32 	%r517, %r122;
	@%p162 bra 	$L__BB0_416;
	and.b32  	%r216, %r121, 7;
	setp.lt.u32 	%p163, %r123, 8;
	@%p163 bra 	$L__BB0_341;
	cvt.u64.u32 	%rd242, %r507;
	add.s64 	%rd243, %rd5, %rd242;
	st.local.u8 	[%rd243], %rs47;
	st.local.u8 	[%rd243+1], %rs47;
	st.local.u8 	[%rd243+2], %rs47;
	st.local.u8 	[%rd243+3], %rs47;
	st.local.u8 	[%rd243+4], %rs47;
	st.local.u8 	[%rd243+5], %rs47;
	st.local.u8 	[%rd243+6], %rs47;
	st.local.u8 	[%rd243+7], %rs47;
	add.s32 	%r507, %r507, 8;
$L__BB0_341:
	setp.eq.s32 	%p164, %r216, 0;
	mov.u32 	%r517, %r122;
	@%p164 bra 	$L__BB0_416;
	and.b32  	%r219, %r121, 3;
	setp.lt.u32 	%p165, %r216, 4;
	@%p165 bra 	$L__BB0_344;
	cvt.u64.u32 	%rd244, %r507;
	add.s64 	%rd245, %rd5, %rd244;
	st.local.u8 	[%rd245], %rs47;
	st.local.u8 	[%rd245+1], %rs47;
	st.local.u8 	[%rd245+2], %rs47;
	st.local.u8 	[%rd245+3], %rs47;
	add.s32 	%r507, %r507, 4;
$L__BB0_344:
	setp.eq.s32 	%p166, %r219, 0;
	mov.u32 	%r517, %r122;
	@%p166 bra 	$L__BB0_416;
	cvt.u64.u32 	%rd246, %r507;
	add.s64 	%rd51, %rd5, %rd246;
	st.local.u8 	[%rd51], %rs47;
	setp.eq.s32 	%p167, %r219, 1;
	mov.u32 	%r517, %r122;
	@%p167 bra 	$L__BB0_416;
	st.local.u8 	[%rd51+1], %rs47;
	setp.eq.s32 	%p168, %r219, 2;
	mov.u32 	%r517, %r122;
	@%p168 bra 	$L__BB0_416;
	st.local.u8 	[%rd51+2], %rs47;
	mov.u32 	%r517, %r122;
	bra.uni 	$L__BB0_416;
$L__BB0_348:
	setp.gt.s32 	%p135, %r16, 32;
	mov.u32 	%r517, %r16;
	@%p135 bra 	$L__BB0_416;
	setp.lt.s32 	%p136, %r16, 1;
	@%p136 bra 	$L__BB0_356;
	add.s32 	%r136, %r16, -1;
	and.b32  	%r137, %r16, 3;
	setp.eq.s32 	%p137, %r137, 0;
	mov.u32 	%r480, %r16;
	@%p137 bra 	$L__BB0_354;
	cvt.u64.u32 	%rd185, %r136;
	add.s64 	%rd186, %rd5, %rd185;
	ld.local.u8 	%rs173, [%rd186];
	shl.b32 	%r342, %r136, 1;
	cvt.u64.u32 	%rd187, %r342;
	add.s64 	%rd188, %rd5, %rd187;
	st.local.v2.u8 	[%rd188], {%rs173, %rs173};
	setp.eq.s32 	%p138, %r137, 1;
	mov.u32 	%r480, %r136;
	@%p138 bra 	$L__BB0_354;
	add.s32 	%r480, %r16, -2;
	cvt.u64.u32 	%rd189, %r480;
	add.s64 	%rd190, %rd5, %rd189;
	ld.local.u8 	%rs174, [%rd190];
	shl.b32 	%r343, %r480, 1;
	cvt.u64.u32 	%rd191, %r343;
	add.s64 	%rd192, %rd5, %rd191;
	st.local.v2.u8 	[%rd192], {%rs174, %rs174};
	setp.eq.s32 	%p139, %r137, 2;
	@%p139 bra 	$L__BB0_354;
	add.s32 	%r480, %r16, -3;
	cvt.u64.u32 	%rd193, %r480;
	add.s64 	%rd194, %rd5, %rd193;
	ld.local.u8 	%rs175, [%rd194];
	shl.b32 	%r344, %r480, 1;
	cvt.u64.u32 	%rd195, %r344;
	add.s64 	%rd196, %rd5, %rd195;
	st.local.v2.u8 	[%rd196], {%rs175, %rs175};
$L__BB0_354:
	setp.lt.u32 	%p140, %r136, 3;
	@%p140 bra 	$L__BB0_356;
$L__BB0_355:
	add.s32 	%r345, %r480, -1;
	cvt.u64.u32 	%rd197, %r345;
	add.s64 	%rd198, %rd5, %rd197;
	ld.local.u8 	%rs176, [%rd198];
	shl.b32 	%r346, %r345, 1;
	cvt.u64.u32 	%rd199, %r346;
	add.s64 	%rd200, %rd5, %rd199;
	st.local.v2.u8 	[%rd200], {%rs176, %rs176};
	add.s32 	%r347, %r480, -2;
	cvt.u64.u32 	%rd201, %r347;
	add.s64 	%rd202, %rd5, %rd201;
	ld.local.u8 	%rs177, [%rd202];
	shl.b32 	%r348, %r347, 1;
	cvt.u64.u32 	%rd203, %r348;
	add.s64 	%rd204, %rd5, %rd203;
	st.local.v2.u8 	[%rd204], {%rs177, %rs177};
	add.s32 	%r349, %r480, -3;
	cvt.u64.u32 	%rd205, %r349;
	add.s64 	%rd206, %rd5, %rd205;
	ld.local.u8 	%rs178, [%rd206];
	shl.b32 	%r350, %r349, 1;
	cvt.u64.u32 	%rd207, %r350;
	add.s64 	%rd208, %rd5, %rd207;
	st.local.v2.u8 	[%rd208], {%rs178, %rs178};
	add.s32 	%r142, %r480, -4;
	cvt.u64.u32 	%rd209, %r142;
	add.s64 	%rd210, %rd5, %rd209;
	ld.local.u8 	%rs179, [%rd210];
	shl.b32 	%r351, %r142, 1;
	cvt.u64.u32 	%rd211, %r351;
	add.s64 	%rd212, %rd5, %rd211;
	st.local.v2.u8 	[%rd212], {%rs179, %rs179};
	setp.gt.u32 	%p141, %r480, 4;
	mov.u32 	%r480, %r142;
	@%p141 bra 	$L__BB0_355;
$L__BB0_356:
	shl.b32 	%r517, %r16, 1;
	bra.uni 	$L__BB0_416;
$L__BB0_357:
	setp.lt.s32 	%p108, %r16, 2;
	mov.u32 	%r517, %r16;
	@%p108 bra 	$L__BB0_416;
	add.s32 	%r163, %r16, -1;
	cvt.u64.u32 	%rd151, %r163;
	add.s64 	%rd38, %rd5, %rd151;
	ld.local.u8 	%rs52, [%rd38];
	add.s32 	%r164, %r16, -2;
	and.b32  	%r165, %r16, 3;
	setp.eq.s32 	%p109, %r165, 1;
	mov.u32 	%r488, %r16;
	@%p109 bra 	$L__BB0_362;
	cvt.u64.u32 	%rd152, %r164;
	add.s64 	%rd39, %rd5, %rd152;
	ld.local.u8 	%rs138, [%rd39];
	st.local.u8 	[%rd38], %rs138;
	setp.eq.s32 	%p110, %r165, 2;
	mov.u32 	%r488, %r163;
	@%p110 bra 	$L__BB0_362;
	add.s32 	%r166, %r16, -3;
	cvt.u64.u32 	%rd153, %r166;
	add.s64 	%rd40, %rd5, %rd153;
	ld.local.u8 	%rs139, [%rd40];
	st.local.u8 	[%rd39], %rs139;
	setp.eq.s32 	%p111, %r165, 3;
	mov.u32 	%r488, %r164;
	@%p111 bra 	$L__BB0_362;
	add.s32 	%r311, %r16, -4;
	cvt.u64.u32 	%rd154, %r311;
	add.s64 	%rd155, %rd5, %rd154;
	ld.local.u8 	%rs140, [%rd155];
	st.local.u8 	[%rd40], %rs140;
	mov.u32 	%r488, %r166;
$L__BB0_362:
	setp.lt.u32 	%p112, %r164, 3;
	@%p112 bra 	$L__BB0_364;
$L__BB0_363:
	add.s32 	%r312, %r488, -1;
	add.s32 	%r313, %r488, -2;
	cvt.u64.u32 	%rd156, %r313;
	add.s64 	%rd157, %rd5, %rd156;
	ld.local.u8 	%rs141, [%rd157];
	cvt.u64.u32 	%rd158, %r312;
	add.s64 	%rd159, %rd5, %rd158;
	st.local.u8 	[%rd159], %rs141;
	add.s32 	%r314, %r488, -3;
	cvt.u64.u32 	%rd160, %r314;
	add.s64 	%rd161, %rd5, %rd160;
	ld.local.u8 	%rs142, [%rd161];
	st.local.u8 	[%rd157], %rs142;
	add.s32 	%r169, %r488, -4;
	cvt.u64.u32 	%rd162, %r169;
	add.s64 	%rd163, %rd5, %rd162;
	ld.local.u8 	%rs143, [%rd163];
	st.local.u8 	[%rd161], %rs143;
	add.s32 	%r315, %r488, -5;
	cvt.u64.u32 	%rd164, %r315;
	add.s64 	%rd165, %rd5, %rd164;
	ld.local.u8 	%rs144, [%rd165];
	st.local.u8 	[%rd163], %rs144;
	setp.gt.u32 	%p113, %r488, 5;
	mov.u32 	%r488, %r169;
	@%p113 bra 	$L__BB0_363;
$L__BB0_364:
	st.local.u8 	[%rd5], %rs52;
	mov.u32 	%r517, %r16;
	bra.uni 	$L__BB0_416;
$L__BB0_365:
	add.s32 	%r172, %r518, %r16;
	setp.gt.s32 	%p95, %r172, 64;
	mov.u32 	%r517, %r16;
	@%p95 bra 	$L__BB0_416;
	setp.lt.s32 	%p96, %r518, 1;
	mov.u32 	%r517, %r172;
	@%p96 bra 	$L__BB0_416;
	add.s32 	%r298, %r518, -1;
	and.b32  	%r173, %r518, 3;
	setp.lt.u32 	%p97, %r298, 3;
	mov.b32 	%r515, 0;
	@%p97 bra 	$L__BB0_370;
	and.b32  	%r515, %r518, 2147483644;
	mov.b32 	%r491, 0;
$L__BB0_369:
	cvt.u64.u32 	%rd141, %r491;
	add.s64 	%rd142, %rd6, %rd141;
	ld.local.u32 	%r300, [%rd142];
	bfe.u32 	%r301, %r300, 0, 8;
	bfe.u32 	%r302, %r300, 8, 8;
	bfe.u32 	%r303, %r300, 16, 8;
	bfe.u32 	%r304, %r300, 24, 8;
	add.s32 	%r305, %r491, %r16;
	cvt.s64.s32 	%rd143, %r305;
	add.s64 	%rd144, %rd5, %rd143;
	st.local.u8 	[%rd144], %r301;
	st.local.u8 	[%rd144+1], %r302;
	st.local.u8 	[%rd144+2], %r303;
	st.local.u8 	[%rd144+3], %r304;
	add.s32 	%r491, %r491, 4;
	setp.eq.s32 	%p98, %r491, %r515;
	@%p98 bra 	$L__BB0_370;
	bra.uni 	$L__BB0_369;
$L__BB0_370:
	setp.eq.s32 	%p99, %r173, 0;
	mov.u32 	%r517, %r172;
	@%p99 bra 	$L__BB0_416;
	cvt.u64.u32 	%rd145, %r515;
	add.s64 	%rd57, %rd6, %rd145;
	ld.local.u8 	%rs132, [%rd57];
	add.s32 	%r306, %r515, %r16;
	cvt.s64.s32 	%rd146, %r306;
	add.s64 	%rd58, %rd5, %rd146;
	st.local.u8 	[%rd58], %rs132;
	setp.eq.s32 	%p100, %r173, 1;
	mov.u32 	%r517, %r172;
	@%p100 bra 	$L__BB0_416;
	ld.local.u8 	%rs133, [%rd57+1];
	st.local.u8 	[%rd58+1], %rs133;
	setp.eq.s32 	%p101, %r173, 2;
	mov.u32 	%r517, %r172;
	@%p101 bra 	$L__BB0_416;
	ld.local.u8 	%rs134, [%rd57+2];
	st.local.u8 	[%rd58+2], %rs134;
	mov.u32 	%r517, %r172;
	bra.uni 	$L__BB0_416;
$L__BB0_374:
	add.s32 	%r519, %r14, 2;
	ld.global.nc.u8 	%rs131, [%rd17+1];
	cvt.u32.u8 	%r296, %rs131;
	min.s32 	%r517, %r16, %r296;
	bra.uni 	$L__BB0_416;
$L__BB0_375:
	setp.lt.s32 	%p86, %r16, 2;
	mov.u32 	%r517, %r16;
	@%p86 bra 	$L__BB0_416;
	ld.local.v2.u8 	{%rs120, %rs121}, [%rd5];
	st.local.v2.u8 	[%rd5], {%rs121, %rs120};
	mov.u32 	%r517, %r16;
	bra.uni 	$L__BB0_416;
$L__BB0_377:
	ld.global.nc.u8 	%rs113, [%rd17+1];
	cvt.u16.u8 	%rs54, %rs113;
	add.s32 	%r519, %r14, 3;
	ld.global.nc.u8 	%rs114, [%rd17+2];
	cvt.u16.u8 	%rs115, %rs114;
	cvt.u32.u16 	%r281, %rs54;
	and.b32  	%r282, %r281, 255;
	cvt.u32.u16 	%r283, %rs115;
	and.b32  	%r284, %r283, 255;
	max.s32 	%r285, %r282, %r284;
	setp.ge.s32 	%p84, %r285, %r16;
	mov.u32 	%r517, %r16;
	@%p84 bra 	$L__BB0_416;
	cvt.u64.u16 	%rd123, %rs54;
	and.b64  	%rd124, %rd123, 255;
	add.s64 	%rd125, %rd5, %rd124;
	ld.local.u8 	%rs116, [%rd125];
	cvt.u64.u16 	%rd126, %rs115;
	and.b64  	%rd127, %rd126, 255;
	add.s64 	%rd128, %rd5, %rd127;
	ld.local.u8 	%rs117, [%rd128];
	st.local.u8 	[%rd125], %rs117;
	st.local.u8 	[%rd128], %rs116;
	mov.u32 	%r517, %r16;
	bra.uni 	$L__BB0_416;
$L__BB0_379:
	add.s32 	%r519, %r14, 2;
	ld.global.nc.u8 	%rs112, [%rd17+1];
	cvt.u32.u8 	%r280, %rs112;
	setp.lt.s32 	%p83, %r16, %r280;
	mov.pred 	%p334, 0;
	mov.u32 	%r517, %r16;
	@%p83 bra 	$L__BB0_417;
	bra.uni 	$L__BB0_416;
$L__BB0_380:
	add.s32 	%r519, %r14, 2;
	ld.global.nc.u8 	%rs108, [%rd17+1];
	cvt.u16.u8 	%rs56, %rs108;
	setp.lt.s32 	%p76, %r16, 1;
	mov.u32 	%r517, %r16;
	@%p76 bra 	$L__BB0_416;
	mov.b32 	%r493, 0;
	and.b16  	%rs110, %rs56, 255;
	bra.uni 	$L__BB0_383;
$L__BB0_382:
	add.s32 	%r493, %r493, 1;
	setp.eq.s32 	%p79, %r493, %r16;
	mov.u32 	%r517, %r16;
	@%p79 bra 	$L__BB0_416;
$L__BB0_383:
	cvt.u64.u32 	%rd121, %r493;
	add.s64 	%rd122, %rd5, %rd121;
	ld.local.u8 	%rs109, [%rd122];
	setp.eq.s16 	%p78, %rs109, %rs110;
	mov.pred 	%p334, 0;
	@%p78 bra 	$L__BB0_417;
	bra.uni 	$L__BB0_382;
$L__BB0_384:
	add.s32 	%r494, %r494, 1;
	setp.eq.s32 	%p75, %r494, %r16;
	@%p75 bra 	$L__BB0_417;
$L__BB0_385:
	cvt.u64.u32 	%rd119, %r494;
	add.s64 	%rd120, %rd5, %rd119;
	ld.local.u8 	%rs106, [%rd120];
	setp.eq.s16 	%p73, %rs106, %rs107;
	mov.u32 	%r517, %r16;
	@%p73 bra 	$L__BB0_416;
	bra.uni 	$L__BB0_384;
$L__BB0_386:
	add.s32 	%r519, %r14, 2;
	ld.global.nc.u8 	%rs104, [%rd17+1];
	cvt.u32.u8 	%r276, %rs104;
	setp.eq.s32 	%p70, %r16, %r276;
	mov.pred 	%p334, 0;
	mov.u32 	%r517, %r16;
	@%p70 bra 	$L__BB0_416;
	bra.uni 	$L__BB0_417;
$L__BB0_387:
	add.s32 	%r519, %r14, 2;
	ld.global.nc.u8 	%rs101, [%rd17+1];
	cvt.u16.u8 	%rs58, %rs101;
	cvt.u32.u16 	%r274, %rs58;
	and.b32  	%r275, %r274, 255;
	setp.le.s32 	%p68, %r16, %r275;
	mov.u32 	%r517, %r16;
	@%p68 bra 	$L__BB0_416;
	cvt.u64.u16 	%rd116, %rs58;
	and.b64  	%rd117, %rd116, 255;
	add.s64 	%rd118, %rd5, %rd117;
	ld.local.u8 	%rs102, [%rd118];
	shl.b16 	%rs103, %rs102, 1;
	st.local.u8 	[%rd118], %rs103;
	mov.u32 	%r517, %r16;
	bra.uni 	$L__BB0_416;
$L__BB0_389:
	add.s16 	%rs368, %rs422, -97;
	and.b16  	%rs369, %rs368, 255;
	setp.lt.u16 	%p294, %rs369, 26;
	add.s16 	%rs370, %rs422, -32;
	selp.b16 	%rs422, %rs370, %rs422, %p294;
$L__BB0_390:
	setp.eq.s32 	%p295, %r27, 1;
	@%p295 bra 	$L__BB0_396;
	ld.local.u8 	%rs71, [%rd45+1];
	add.s16 	%rs371, %rs71, -65;
	and.b16  	%rs372, %rs371, 255;
	setp.gt.u16 	%p296, %rs372, 25;
	@%p296 bra 	$L__BB0_393;
	add.s16 	%rs373, %rs71, 32;
	st.local.u8 	[%rd45+1], %rs373;
$L__BB0_393:
	setp.eq.s32 	%p297, %r27, 2;
	@%p297 bra 	$L__BB0_396;
	ld.local.u8 	%rs72, [%rd45+2];
	add.s16 	%rs374, %rs72, -65;
	and.b16  	%rs375, %rs374, 255;
	setp.gt.u16 	%p298, %rs375, 25;
	@%p298 bra 	$L__BB0_396;
	add.s16 	%rs376, %rs72, 32;
	st.local.u8 	[%rd45+2], %rs376;
$L__BB0_396:
	st.local.u8 	[%rd5], %rs422;
	mov.u32 	%r517, %r16;
	bra.uni 	$L__BB0_416;
$L__BB0_397:
	add.s16 	%rs340, %rs424, -65;
	and.b16  	%rs341, %rs340, 255;
	setp.lt.u16 	%p277, %rs341, 26;
	add.s16 	%rs342, %rs424, 32;
	selp.b16 	%rs424, %rs342, %rs424, %p277;
$L__BB0_398:
	setp.eq.s32 	%p278, %r25, 1;
	@%p278 bra 	$L__BB0_404;
	ld.local.u8 	%rs79, [%rd46+1];
	add.s16 	%rs343, %rs79, -97;
	and.b16  	%rs344, %rs343, 255;
	setp.gt.u16 	%p279, %rs344, 25;
	@%p279 bra 	$L__BB0_401;
	add.s16 	%rs345, %rs79, -32;
	st.local.u8 	[%rd46+1], %rs345;
$L__BB0_401:
	setp.eq.s32 	%p280, %r25, 2;
	@%p280 bra 	$L__BB0_404;
	ld.local.u8 	%rs80, [%rd46+2];
	add.s16 	%rs346, %rs80, -97;
	and.b16  	%rs347, %rs346, 255;
	setp.gt.u16 	%p281, %rs347, 25;
	@%p281 bra 	$L__BB0_404;
	add.s16 	%rs348, %rs80, -32;
	st.local.u8 	[%rd46+2], %rs348;
$L__BB0_404:
	st.local.u8 	[%rd5], %rs424;
	mov.u32 	%r517, %r16;
	bra.uni 	$L__BB0_416;
$L__BB0_405:
	add.s16 	%rs308, %rs82, -32;
	st.local.u8 	[%rd47], %rs308;
$L__BB0_406:
	setp.eq.s32 	%p259, %r23, 1;
	mov.u32 	%r517, %r16;
	@%p259 bra 	$L__BB0_416;
	ld.local.u8 	%rs83, [%rd47+1];
	add.s16 	%rs309, %rs83, -97;
	and.b16  	%rs310, %rs309, 255;
	setp.lt.u16 	%p260, %rs310, 26;
	@%p260 bra 	$L__BB0_410;
	add.s16 	%rs311, %rs83, -65;
	and.b16  	%rs312, %rs311, 255;
	setp.gt.u16 	%p261, %rs312, 25;
	@%p261 bra 	$L__BB0_411;
	add.s16 	%rs313, %rs83, 32;
	st.local.u8 	[%rd47+1], %rs313;
	bra.uni 	$L__BB0_411;
$L__BB0_410:
	add.s16 	%rs314, %rs83, -32;
	st.local.u8 	[%rd47+1], %rs314;
$L__BB0_411:
	setp.eq.s32 	%p262, %r23, 2;
	mov.u32 	%r517, %r16;
	@%p262 bra 	$L__BB0_416;
	ld.local.u8 	%rs84, [%rd47+2];
	add.s16 	%rs315, %rs84, -97;
	and.b16  	%rs316, %rs315, 255;
	setp.lt.u16 	%p263, %rs316, 26;
	@%p263 bra 	$L__BB0_415;
	add.s16 	%rs317, %rs84, -65;
	and.b16  	%rs318, %rs317, 255;
	setp.gt.u16 	%p264, %rs318, 25;
	mov.u32 	%r517, %r16;
	@%p264 bra 	$L__BB0_416;
	add.s16 	%rs319, %rs84, 32;
	st.local.u8 	[%rd47+2], %rs319;
	mov.u32 	%r517, %r16;
	bra.uni 	$L__BB0_416;
$L__BB0_415:
	add.s16 	%rs320, %rs84, -32;
	st.local.u8 	[%rd47+2], %rs320;
	mov.u32 	%r517, %r16;
$L__BB0_416:
	setp.lt.s32 	%p326, %r519, %r13;
	mov.u32 	%r16, %r517;
	mov.pred 	%p334, %p10;
	@%p326 bra 	$L__BB0_15;
$L__BB0_417:
	shl.b64 	%rd61, %rd7, 6;
	setp.lt.s32 	%p327, %r16, 1;
	not.pred 	%p328, %p334;
	or.pred  	%p329, %p328, %p327;
	@%p329 bra 	$L__BB0_425;
	and.b32  	%r237, %r16, 3;
	setp.lt.u32 	%p330, %r16, 4;
	mov.b32 	%r522, 0;
	@%p330 bra 	$L__BB0_421;
	and.b32  	%r522, %r16, 2147483644;
	neg.s32 	%r521, %r522;
	add.s64 	%rd342, %rd61, %rd1;
	add.s64 	%rd353, %rd342, 3;
	mov.u64 	%rd354, %rd5;
$L__BB0_420:
	ld.local.u32 	%r442, [%rd354];
	bfe.u32 	%r443, %r442, 0, 8;
	bfe.u32 	%r444, %r442, 8, 8;
	bfe.u32 	%r445, %r442, 16, 8;
	bfe.u32 	%r446, %r442, 24, 8;
	st.global.u8 	[%rd353+-3], %r443;
	st.global.u8 	[%rd353+-2], %r444;
	st.global.u8 	[%rd353+-1], %r445;
	st.global.u8 	[%rd353], %r446;
	add.s32 	%r521, %r521, 4;
	add.s64 	%rd354, %rd354, 4;
	add.s64 	%rd353, %rd353, 4;
	setp.ne.s32 	%p331, %r521, 0;
	@%p331 bra 	$L__BB0_420;
$L__BB0_421:
	setp.eq.s32 	%p332, %r237, 0;
	@%p332 bra 	$L__BB0_424;
	cvt.u64.u32 	%rd343, %r522;
	add.s64 	%rd344, %rd61, %rd343;
	add.s64 	%rd356, %rd1, %rd344;
	add.s64 	%rd355, %rd5, %rd343;
	neg.s32 	%r523, %r237;
$L__BB0_423:
	.pragma "nounroll";
	ld.local.u8 	%rs420, [%rd355];
	st.global.u8 	[%rd356], %rs420;
	add.s64 	%rd356, %rd356, 1;
	add.s64 	%rd355, %rd355, 1;
	add.s32 	%r523, %r523, 1;
	setp.ne.s32 	%p333, %r523, 0;
	@%p333 bra 	$L__BB0_423;
$L__BB0_424:
	add.s64 	%rd345, %rd3, %rd7;
	st.global.u8 	[%rd345], %r16;
	add.s64 	%rd346, %rd4, %rd7;
	mov.b16 	%rs421, 1;
	st.global.u8 	[%rd346], %rs421;
	bra.uni 	$L__BB0_426;
$L__BB0_425:
	add.s64 	%rd340, %rd3, %rd7;
	mov.b16 	%rs419, 0;
	st.global.u8 	[%rd340], %rs419;
	add.s64 	%rd341, %rd4, %rd7;
	st.global.u8 	[%rd341], %rs419;
$L__BB0_426:
	ret;

}


// ===== COMPILED SASS (sm_100) =====

	.target	sm_100

	.elftype	@"ET_EXEC"


//--------------------- .note.nv.tkinfo           --------------------------
	.section	.note.nv.tkinfo,"",@"SHT_NOTE"
	.sectionflags	@"SHF_NOTE_NV_TKINFO"
	.tkinfo
        /*0018*/ 	.word	0x00000002
        /*0030*/ 	.string	""
        /*0030*/ 	.string	"ptxas"
        /*0030*/ 	.string	"Cuda compilation tools, release 13.0, V13.0.88"
        /*0030*/ 	.string	"Build cuda_13.0.r13.0/compiler.36424714_0"
        /*0030*/ 	.string	"-arch sm_100 -m 64 "



//--------------------- .note.nv.cuinfo           --------------------------
	.section	.note.nv.cuinfo,"",@"SHT_NOTE"
	.sectionflags	@"SHF_NOTE_NV_CUINFO"
        /*0018*/ 	.short	0x0002
        /*001a*/ 	.short	0x0064
        /*001c*/ 	.short	0x0082
	.zero		2


//--------------------- .nv.info                  --------------------------
	.section	.nv.info,"",@"SHT_CUDA_INFO"
	.align	4


	//----- nvinfo : EIATTR_REGCOUNT
	.align		4
        /*0000*/ 	.byte	0x04, 0x2f
        /*0002*/ 	.short	(.L_1 - .L_0)
	.align		4
.L_0:
        /*0004*/ 	.word	index@(_ZN8collider3gpu18apply_rules_kernelEPKhPKjjS2_S4_PKtjPcPhPbm)
        /*0008*/ 	.word	0x00000020


	//----- nvinfo : EIATTR_FRAME_SIZE
	.align		4
.L_1:
        /*000c*/ 	.byte	0x04, 0x11
        /*000e*/ 	.short	(.L_3 - .L_2)
	.align		4
.L_2:
        /*0010*/ 	.word	index@($__internal_0_$__cuda_sm20_div_u64)
        /*0014*/ 	.word	0x00000080


	//----- nvinfo : EIATTR_FRAME_SIZE
	.align		4
.L_3:
        /*0018*/ 	.byte	0x04, 0x11
        /*001a*/ 	.short	(.L_5 - .L_4)
	.align		4
.L_4:
        /*001c*/ 	.word	index@(_ZN8collider3gpu18apply_rules_kernelEPKhPKjjS2_S4_PKtjPcPhPbm)
        /*0020*/ 	.word	0x00000080


	//----- nvinfo : EIATTR_MIN_STACK_SIZE
	.align		4
.L_5:
        /*0024*/ 	.byte	0x04, 0x12
        /*0026*/ 	.short	(.L_7 - .L_6)
	.align		4
.L_6:
        /*0028*/ 	.word	index@(_ZN8collider3gpu18apply_rules_kernelEPKhPKjjS2_S4_PKtjPcPhPbm)
        /*002c*/ 	.word	0x00000080
.L_7:


//--------------------- .nv.compat                --------------------------
	.section	.nv.compat,"",@"SHT_CUDA_COMPAT_INFO"
	.align	4
        /*0000*/ 	.byte	0x02, 0x09, 0x00, 0x00, 0x02, 0x02, 0x01, 0x00, 0x02, 0x05, 0x05, 0x00, 0x03, 0x07, 0x01, 0x01
        /*0010*/ 	.byte	0x02, 0x03, 0x00, 0x00, 0x02, 0x06, 0x01, 0x00, 0x04, 0x0b, 0x08, 0x00, 0x09, 0x00, 0x00, 0x00
        /*0020*/ 	.byte	0x00, 0x00, 0x00, 0x00


//--------------------- .nv.info._ZN8collider3gpu18apply_rules_kernelEPKhPKjjS2_S4_PKtjPcPhPbm --------------------------
	.section	.nv.info._ZN8collider3gpu18apply_rules_kernelEPKhPKjjS2_S4_PKtjPcPhPbm,"",@"SHT_CUDA_INFO"
	.sectionflags	@""
	.align	4


	//----- nvinfo : EIATTR_CUDA_API_VERSION
	.align		4
        /*0000*/ 	.byte	0x04, 0x37
        /*0002*/ 	.short	(.L_9 - .L_8)
.L_8:
        /*0004*/ 	.word	0x00000082


	//----- nvinfo : EIATTR_KPARAM_INFO
	.align		4
.L_9:
        /*0008*/ 	.byte	0x04, 0x17
        /*000a*/ 	.short	(.L_11 - .L_10)
.L_10:
        /*000c*/ 	.word	0x00000000
        /*0010*/ 	.short	0x000a
        /*0012*/ 	.short	0x0050
        /*0014*/ 	.byte	0x00, 0xf0, 0x21, 0x00


	//----- nvinfo : EIATTR_KPARAM_INFO
	.align		4
.L_11:
        /*0018*/ 	.byte	0x04, 0x17
        /*001a*/ 	.short	(.L_13 - .L_12)
.L_12:
        /*001c*/ 	.word	0x00000000
        /*0020*/ 	.short	0x0009
        /*0022*/ 	.short	0x0048
        /*0024*/ 	.byte	0x00, 0xf5, 0x21, 0x00


	//----- nvinfo : EIATTR_KPARAM_INFO
	.align		4
.L_13:
        /*0028*/ 	.byte	0x04, 0x17
        /*002a*/ 	.short	(.L_15 - .L_14)
.L_14:
        /*002c*/ 	.word	0x00000000
        /*0030*/ 	.short	0x0008
        /*0032*/ 	.short	0x0040
        /*0034*/ 	.byte	0x00, 0xf5, 0x21, 0x00


	//----- nvinfo : EIATTR_KPARAM_INFO
	.align		4
.L_15:
        /*0038*/ 	.byte	0x04, 0x17
        /*003a*/ 	.short	(.L_17 - .L_16)
.L_16:
        /*003c*/ 	.word	0x00000000
        /*0040*/ 	.short	0x0007
        /*0042*/ 	.short	0x0038
        /*0044*/ 	.byte	0x00, 0xf5, 0x21, 0x00


	//----- nvinfo : EIATTR_KPARAM_INFO
	.align		4
.L_17:
        /*0048*/ 	.byte	0x04, 0x17
        /*004a*/ 	.short	(.L_19 - .L_18)
.L_18:
        /*004c*/ 	.word	0x00000000
        /*0050*/ 	.short	0x0006
        /*0052*/ 	.short	0x0030
        /*0054*/ 	.byte	0x00, 0xf0, 0x11, 0x00


	//----- nvinfo : EIATTR_KPARAM_INFO
	.align		4
.L_19:
        /*0058*/ 	.byte	0x04, 0x17
        /*005a*/ 	.short	(.L_21 - .L_20)
.L_20:
        /*005c*/ 	.word	0x00000000
        /*0060*/ 	.short	0x0005
        /*0062*/ 	.short	0x0028
        /*0064*/ 	.byte	0x00, 0xf5, 0x21, 0x00


	//----- nvinfo : EIATTR_KPARAM_INFO
	.align		4
.L_21:
        /*0068*/ 	.byte	0x04, 0x17
        /*006a*/ 	.short	(.L_23 - .L_22)
.L_22:
        /*006c*/ 	.word	0x00000000
        /*0070*/ 	.short	0x0004
        /*0072*/ 	.short	0x0020
        /*0074*/ 	.byte	0x00, 0xf5, 0x21, 0x00


	//----- nvinfo : EIATTR_KPARAM_INFO
	.align		4
.L_23:
        /*0078*/ 	.byte	0x04, 0x17
        /*007a*/ 	.short	(.L_25 - .L_24)
.L_24:
        /*007c*/ 	.word	0x00000000
        /*0080*/ 	.short	0x0003
        /*0082*/ 	.short	0x0018
        /*0084*/ 	.byte	0x00, 0xf5, 0x21, 0x00


	//----- nvinfo : EIATTR_KPARAM_INFO
	.align		4
.L_25:
        /*0088*/ 	.byte	0x04, 0x17
        /*008a*/ 	.short	(.L_27 - .L_26)
.L_26:
        /*008c*/ 	.word	0x00000000
        /*0090*/ 	.short	0x0002
        /*0092*/ 	.short	0x0010
        /*0094*/ 	.byte	0x00, 0xf0, 0x11, 0x00


	//----- nvinfo : EIATTR_KPARAM_INFO
	.align		4
.L_27:
        /*0098*/ 	.byte	0x04, 0x17
        /*009a*/ 	.short	(.L_29 - .L_28)
.L_28:
        /*009c*/ 	.word	0x00000000
        /*00a0*/ 	.short	0x0001
        /*00a2*/ 	.short	0x0008
        /*00a4*/ 	.byte	0x00, 0xf5, 0x21, 0x00


	//----- nvinfo : EIATTR_KPARAM_INFO
	.align		4
.L_29:
        /*00a8*/ 	.byte	0x04, 0x17
        /*00aa*/ 	.short	(.L_31 - .L_30)
.L_30:
        /*00ac*/ 	.word	0x00000000
        /*00b0*/ 	.short	0x0000
        /*00b2*/ 	.short	0x0000
        /*00b4*/ 	.byte	0x00, 0xf5, 0x21, 0x00


	//----- nvinfo : EIATTR_SPARSE_MMA_MASK
	.align		4
.L_31:
        /*00b8*/ 	.byte	0x03, 0x50
        /*00ba*/ 	.short	0x0000


	//----- nvinfo : EIATTR_MAXREG_COUNT
	.align		4
        /*00bc*/ 	.byte	0x03, 0x1b
        /*00be*/ 	.short	0x00ff


	//----- nvinfo : EIATTR_MERCURY_ISA_VERSION
	.align		4
        /*00c0*/ 	.byte	0x03, 0x5f
        /*00c2*/ 	.short	0x0101


	//----- nvinfo : EIATTR_VRC_CTA_INIT_COUNT
	.align		4
        /*00c4*/ 	.byte	0x02, 0x4a
	.zero		1
	.zero		1


	//----- nvinfo : EIATTR_EXIT_INSTR_OFFSETS
	.align		4
        /*00c8*/ 	.byte	0x04, 0x1c
        /*00ca*/ 	.short	(.L_33 - .L_32)


	//   ....[0]....
.L_32:
        /*00cc*/ 	.word	0x000000a0


	//   ....[1]....
        /*00d0*/ 	.word	0x000003d0


	//   ....[2]....
        /*00d4*/ 	.word	0x00009200


	//   ....[3]....
        /*00d8*/ 	.word	0x00009280


	//----- nvinfo : EIATTR_CRS_STACK_SIZE
	.align		4
.L_33:
        /*00dc*/ 	.byte	0x04, 0x1e
        /*00de*/ 	.short	(.L_35 - .L_34)
.L_34:
        /*00e0*/ 	.word	0x00000000


	//----- nvinfo : EIATTR_CBANK_PARAM_SIZE
	.align		4
.L_35:
        /*00e4*/ 	.byte	0x03, 0x19
        /*00e6*/ 	.short	0x0058


	//----- nvinfo : EIATTR_PARAM_CBANK
	.align		4
        /*00e8*/ 	.byte	0x04, 0x0a
        /*00ea*/ 	.short	(.L_37 - .L_36)
	.align		4
.L_36:
        /*00ec*/ 	.word	index@(.nv.constant0._ZN8collider3gpu18apply_rules_kernelEPKhPKjjS2_S4_PKtjPcPhPbm)
        /*00f0*/ 	.short	0x0380
        /*00f2*/ 	.short	0x0058


	//----- nvinfo : EIATTR_SW_WAR
	.align		4
.L_37:
        /*00f4*/ 	.byte	0x04, 0x36
        /*00f6*/ 	.short	(.L_39 - .L_38)
.L_38:
        /*00f8*/ 	.word	0x00000008
.L_39:


//--------------------- .nv.callgraph             --------------------------
	.section	.nv.callgraph,"",@"SHT_CUDA_CALLGRAPH"
	.align	4
	.sectionentsize	8
	.align		4
        /*0000*/ 	.word	0x00000000
	.align		4
        /*0004*/ 	.word	0xffffffff
	.align		4
        /*0008*/ 	.word	0x00000000
	.align		4
        /*000c*/ 	.word	0xfffffffe
	.align		4
        /*0010*/ 	.word	0x00000000
	.align		4
        /*0014*/ 	.word	0xfffffffd
	.align		4
        /*0018*/ 	.word	0x00000000
	.align		4
        /*001c*/ 	.word	0xfffffffc


//--------------------- .text._ZN8collider3gpu18apply_rules_kernelEPKhPKjjS2_S4_PKtjPcPhPbm --------------------------
	.section	.text._ZN8collider3gpu18apply_rules_kernelEPKhPKjjS2_S4_PKtjPcPhPbm,"ax",@progbits
	.align	128
        .global         _ZN8collider3gpu18apply_rules_kernelEPKhPKjjS2_S4_PKtjPcPhPbm
        .type           _ZN8collider3gpu18apply_rules_kernelEPKhPKjjS2_S4_PKtjPcPhPbm,@function
        .size           _ZN8collider3gpu18apply_rules_kernelEPKhPKjjS2_S4_PKtjPcPhPbm,(.L_x_229 - _ZN8collider3gpu18apply_rules_kernelEPKhPKjjS2_S4_PKtjPcPhPbm)
        .other          _ZN8collider3gpu18apply_rules_kernelEPKhPKjjS2_S4_PKtjPcPhPbm,@"STO_CUDA_ENTRY STV_DEFAULT"
_ZN8collider3gpu18apply_rules_kernelEPKhPKjjS2_S4_PKtjPcPhPbm:
.text._ZN8collider3gpu18apply_rules_kernelEPKhPKjjS2_S4_PKtjPcPhPbm:
[----:B------:R-:W0:Y:S01]  /*0000*/  LDC R1, c[0x0][0x37c] ;  /* 0x0000df00ff017b82 */ /* 0x000e220000000800 */
[----:B------:R-:W1:Y:S07]  /*0010*/  S2R R8, SR_TID.X ;  /* 0x0000000000087919 */ /* 0x000e6e0000002100 */
[----:B------:R-:W1:Y:S01]  /*0020*/  S2UR UR4, SR_CTAID.X ;  /* 0x00000000000479c3 */ /* 0x000e620000002500 */
[----:B------:R-:W2:Y:S01]  /*0030*/  LDCU.64 UR6, c[0x0][0x3d0] ;  /* 0x00007a00ff0677ac */ /* 0x000ea20008000a00 */
[----:B------:R-:W-:-:S02]  /*0040*/  IMAD.MOV.U32 R9, RZ, RZ, RZ ;  /* 0x000000ffff097224 */ /* 0x000fc400078e00ff */
[----:B0-----:R-:W-:-:S04]  /*0050*/  VIADD R1, R1, 0xffffff80 ;  /* 0xffffff8001017836 */ /* 0x001fc80000000000 */
[----:B------:R-:W1:Y:S02]  /*0060*/  LDC R3, c[0x0][0x360] ;  /* 0x0000d800ff037b82 */ /* 0x000e640000000800 */
[----:B-1----:R-:W-:-:S03]  /*0070*/  IMAD.WIDE.U32 R8, R3, UR4, R8 ;  /* 0x0000000403087c25 */ /* 0x002fc6000f8e0008 */
[----:B--2---:R-:W-:-:S04]  /*0080*/  ISETP.GE.U32.AND P0, PT, R8, UR6, PT ;  /* 0x0000000608007c0c */ /* 0x004fc8000bf06070 */
[----:B------:R-:W-:-:S13]  /*0090*/  ISETP.GE.U32.AND.EX P0, PT, R9, UR7, PT, P0 ;  /* 0x0000000709007c0c */ /* 0x000fda000bf06100 */
[----:B------:R-:W-:Y:S05]  /*00a0*/  @P0 EXIT ;  /* 0x000000000000094d */ /* 0x000fea0003800000 */
[----:B------:R-:W-:Y:S01]  /*00b0*/  ISETP.NE.U32.AND P0, PT, R9, RZ, PT ;  /* 0x000000ff0900720c */ /* 0x000fe20003f05070 */
[----:B------:R-:W0:Y:S01]  /*00c0*/  LDCU.64 UR6, c[0x0][0x358] ;  /* 0x00006b00ff0677ac */ /* 0x000e220008000a00 */
[----:B------:R-:W-:Y:S11]  /*00d0*/  BSSY.RECONVERGENT B0, `(.L_x_0) ;  /* 0x0000025000007945 */ /* 0x000ff60003800200 */
[----:B------:R-:W-:Y:S05]  /*00e0*/  @P0 BRA `(.L_x_1) ;  /* 0x0000000000600947 */ /* 0x000fea0003800000 */
[----:B------:R-:W1:Y:S01]  /*00f0*/  LDCU UR4, c[0x0][0x3b0] ;  /* 0x00007600ff0477ac */ /* 0x000e620008000800 */
[----:B------:R-:W-:Y:S01]  /*0100*/  IMAD.MOV.U32 R18, RZ, RZ, RZ ;  /* 0x000000ffff127224 */ /* 0x000fe200078e00ff */
[----:B-1----:R-:W1:Y:S01]  /*0110*/  I2F.U32.RP R0, UR4 ;  /* 0x0000000400007d06 */ /* 0x002e620008209000 */
[----:B------:R-:W-:-:S07]  /*0120*/  ISETP.NE.U32.AND P2, PT, RZ, UR4, PT ;  /* 0x00000004ff007c0c */ /* 0x000fce000bf45070 */
[----:B-1----:R-:W1:Y:S02]  /*0130*/  MUFU.RCP R0, R0 ;  /* 0x0000000000007308 */ /* 0x002e640000001000 */
[----:B-1----:R-:W-:-:S06]  /*0140*/  VIADD R2, R0, 0xffffffe ;  /* 0x0ffffffe00027836 */ /* 0x002fcc0000000000 */
[----:B------:R1:W2:Y:S02]  /*0150*/  F2I.FTZ.U32.TRUNC.NTZ R3, R2 ;  /* 0x0000000200037305 */ /* 0x0002a4000021f000 */
[----:B-1----:R-:W-:Y:S02]  /*0160*/  IMAD.MOV.U32 R2, RZ, RZ, RZ ;  /* 0x000000ffff027224 */ /* 0x002fe400078e00ff */
[----:B--2---:R-:W-:-:S04]  /*0170*/  IMAD.MOV R5, RZ, RZ, -R3 ;  /* 0x000000ffff057224 */ /* 0x004fc800078e0a03 */
[----:B------:R-:W-:-:S04]  /*0180*/  IMAD R5, R5, UR4, RZ ;  /* 0x0000000405057c24 */ /* 0x000fc8000f8e02ff */
[----:B------:R-:W-:-:S06]  /*0190*/  IMAD.HI.U32 R3, R3, R5, R2 ;  /* 0x0000000503037227 */ /* 0x000fcc00078e0002 */
[----:B------:R-:W-:-:S04]  /*01a0*/  IMAD.HI.U32 R2, R3, R8, RZ ;  /* 0x0000000803027227 */ /* 0x000fc800078e00ff */
[----:B------:R-:W-:-:S04]  /*01b0*/  IMAD.MOV R3, RZ, RZ, -R2 ;  /* 0x000000ffff037224 */ /* 0x000fc800078e0a02 */
[----:B------:R-:W-:-:S05]  /*01c0*/  IMAD R3, R3, UR4, R8 ;  /* 0x0000000403037c24 */ /* 0x000fca000f8e0208 */
[----:B------:R-:W-:-:S13]  /*01d0*/  ISETP.GE.U32.AND P0, PT, R3, UR4, PT ;  /* 0x0000000403007c0c */ /* 0x000fda000bf06070 */
[----:B------:R-:W-:Y:S02]  /*01e0*/  @P0 VIADD R3, R3, -UR4 ;  /* 0x8000000403030c36 */ /* 0x000fe40008000000 */
[----:B------:R-:W-:-:S03]  /*01f0*/  @P0 VIADD R2, R2, 0x1 ;  /* 0x0000000102020836 */ /* 0x000fc60000000000 */
[----:B------:R-:W-:Y:S01]  /*0200*/  ISETP.GE.U32.AND P1, PT, R3, UR4, PT ;  /* 0x0000000403007c0c */ /* 0x000fe2000bf26070 */
[----:B------:R-:W-:-:S12]  /*0210*/  IMAD.MOV.U32 R3, RZ, RZ, RZ ;  /* 0x000000ffff037224 */ /* 0x000fd800078e00ff */
[----:B------:R-:W-:Y:S01]  /*0220*/  @P1 VIADD R2, R2, 0x1 ;  /* 0x0000000102021836 */ /* 0x000fe20000000000 */
[----:B------:R-:W-:-:S05]  /*0230*/  @!P2 LOP3.LUT R2, RZ, UR4, RZ, 0x33, !PT ;  /* 0x00000004ff02ac12 */ /* 0x000fca000f8e33ff */
[----:B------:R-:W-:-:S04]  /*0240*/  IMAD.MOV R19, RZ, RZ, -R2 ;  /* 0x000000ffff137224 */ /* 0x000fc800078e0a02 */
[----:B------:R-:W-:Y:S01]  /*0250*/  IMAD R19, R19, UR4, R8 ;  /* 0x0000000413137c24 */ /* 0x000fe2000f8e0208 */
[----:B------:R-:W-:Y:S06]  /*0260*/  BRA `(.L_x_2) ;  /* 0x00000000002c7947 */ /* 0x000fec0003800000 */
.L_x_1:
[----:B------:R-:W-:-:S07]  /*0270*/  MOV R0, 0x290 ;  /* 0x0000029000007802 */ /* 0x000fce0000000f00 */
[----:B0-----:R-:W-:Y:S05]  /*0280*/  CALL.REL.NOINC `($__internal_0_$__cuda_sm20_div_u64) ;  /* 0x0000009000007944 */ /* 0x001fea0003c00000 */
[----:B------:R-:W0:Y:S01]  /*0290*/  LDCU UR4, c[0x0][0x3b0] ;  /* 0x00007600ff0477ac */ /* 0x000e220008000800 */
[----:B------:R-:W-:-:S05]  /*02a0*/  IADD3 R3, P0, PT, RZ, -R4, RZ ;  /* 0x80000004ff037210 */ /* 0x000fca0007f1e0ff */
[----:B------:R-:W-:Y:S02]  /*02b0*/  IMAD.X R7, RZ, RZ, ~R5, P0 ;  /* 0x000000ffff077224 */ /* 0x000fe400000e0e05 */
[----:B0-----:R-:W-:-:S04]  /*02c0*/  IMAD.WIDE.U32 R2, R3, UR4, R8 ;  /* 0x0000000403027c25 */ /* 0x001fc8000f8e0008 */
[----:B------:R-:W-:Y:S02]  /*02d0*/  IMAD R7, R7, UR4, RZ ;  /* 0x0000000407077c24 */ /* 0x000fe4000f8e02ff */
[----:B------:R-:W-:Y:S02]  /*02e0*/  IMAD.MOV.U32 R19, RZ, RZ, R2 ;  /* 0x000000ffff137224 */ /* 0x000fe400078e0002 */
[----:B------:R-:W-:Y:S02]  /*02f0*/  IMAD.IADD R18, R3, 0x1, R7 ;  /* 0x0000000103127824 */ /* 0x000fe400078e0207 */
[----:B------:R-:W-:Y:S02]  /*0300*/  IMAD.MOV.U32 R2, RZ, RZ, R4 ;  /* 0x000000ffff027224 */ /* 0x000fe400078e0004 */
[----:B------:R-:W-:-:S07]  /*0310*/  IMAD.MOV.U32 R3, RZ, RZ, R5 ;  /* 0x000000ffff037224 */ /* 0x000fce00078e0005 */
.L_x_2:
[----:B0-----:R-:W-:Y:S05]  /*0320*/  BSYNC.RECONVERGENT B0 ;  /* 0x0000000000007941 */ /* 0x001fea0003800200 */
.L_x_0:
[----:B------:R-:W0:Y:S02]  /*0330*/  LDCU UR4, c[0x0][0x390] ;  /* 0x00007200ff0477ac */ /* 0x000e240008000800 */
[----:B0-----:R-:W-:-:S13]  /*0340*/  ISETP.GE.U32.AND P0, PT, R2, UR4, PT ;  /* 0x0000000402007c0c */ /* 0x001fda000bf06070 */
[----:B------:R-:W-:Y:S05]  /*0350*/  @!P0 BRA `(.L_x_3) ;  /* 0x0000000000208947 */ /* 0x000fea0003800000 */
[----:B------:R-:W0:Y:S02]  /*0360*/  LDCU.128 UR8, c[0x0][0x3c0] ;  /* 0x00007800ff0877ac */ /* 0x000e240008000c00 */
[C---:B0-----:R-:W-:Y:S02]  /*0370*/  IADD3 R2, P0, PT, R8.reuse, UR10, RZ ;  /* 0x0000000a08027c10 */ /* 0x041fe4000ff1e0ff */
[----:B------:R-:W-:Y:S02]  /*0380*/  IADD3 R4, P1, PT, R8, UR8, RZ ;  /* 0x0000000808047c10 */ /* 0x000fe4000ff3e0ff */
[C---:B------:R-:W-:Y:S02]  /*0390*/  IADD3.X R3, PT, PT, R9.reuse, UR11, RZ, P0, !PT ;  /* 0x0000000b09037c10 */ /* 0x040fe400087fe4ff */
[----:B------:R-:W-:-:S03]  /*03a0*/  IADD3.X R5, PT, PT, R9, UR9, RZ, P1, !PT ;  /* 0x0000000909057c10 */ /* 0x000fc60008ffe4ff */
[----:B------:R-:W-:Y:S04]  /*03b0*/  STG.E.U8 desc[UR6][R2.64], RZ ;  /* 0x000000ff02007986 */ /* 0x000fe8000c101106 */
[----:B------:R-:W-:Y:S01]  /*03c0*/  STG.E.U8 desc[UR6][R4.64], RZ ;  /* 0x000000ff04007986 */ /* 0x000fe2000c101106 */
[----:B------:R-:W-:Y:S05]  /*03d0*/  EXIT ;  /* 0x000000000000794d */ /* 0x000fea0003800000 */
.L_x_3:
[----:B------:R-:W0:Y:S01]  /*03e0*/  LDC.64 R4, c[0x0][0x388] ;  /* 0x0000e200ff047b82 */ /* 0x000e220000000a00 */
[C---:B------:R-:W-:Y:S01]  /*03f0*/  IMAD.SHL.U32 R0, R2.reuse, 0x4, RZ ;  /* 0x0000000402007824 */ /* 0x040fe200078e00ff */
[----:B------:R-:W-:-:S04]  /*0400*/  SHF.L.U64.HI R2, R2, 0x2, R3 ;  /* 0x0000000202027819 */ /* 0x000fc80000010203 */
[----:B------:R-:W-:Y:S02]  /*0410*/  LOP3.LUT R3, R0, 0xfffffffc, RZ, 0xc0, !PT ;  /* 0xfffffffc00037812 */ /* 0x000fe400078ec0ff */
[----:B------:R-:W-:Y:S01]  /*0420*/  LOP3.LUT R0, R2, 0x3, RZ, 0xc0, !PT ;  /* 0x0000000302007812 */ /* 0x000fe200078ec0ff */
[----:B------:R-:W1:Y:S01]  /*0430*/  LDC.64 R10, c[0x0][0x380] ;  /* 0x0000e000ff0a7b82 */ /* 0x000e620000000a00 */
[----:B0-----:R-:W-:-:S05]  /*0440*/  IADD3 R2, P0, PT, R3, R4, RZ ;  /* 0x0000000403027210 */ /* 0x001fca0007f1e0ff */
[----:B------:R-:W-:-:S06]  /*0450*/  IMAD.X R3, R0, 0x1, R5, P0 ;  /* 0x0000000100037824 */ /* 0x000fcc00000e0605 */
[----:B------:R-:W1:Y:S02]  /*0460*/  LDG.E.CONSTANT R3, desc[UR6][R2.64] ;  /* 0x0000000602037981 */ /* 0x000e64000c1e9900 */
[----:B-1----:R-:W-:-:S05]  /*0470*/  IADD3 R4, P0, PT, R3, R10, RZ ;  /* 0x0000000a03047210 */ /* 0x002fca0007f1e0ff */
[----:B------:R-:W-:-:S05]  /*0480*/  IMAD.X R5, RZ, RZ, R11, P0 ;  /* 0x000000ffff057224 */ /* 0x000fca00000e060b */
[----:B------:R-:W2:Y:S01]  /*0490*/  LDG.E.U8.CONSTANT R0, desc[UR6][R4.64] ;  /* 0x0000000604007981 */ /* 0x000ea2000c1e9100 */
[----:B------:R-:W-:Y:S01]  /*04a0*/  BSSY.RECONVERGENT B0, `(.L_x_4) ;  /* 0x0000088000007945 */ /* 0x000fe20003800200 */
[----:B--2---:R-:W-:-:S13]  /*04b0*/  ISETP.NE.AND P0, PT, R0, RZ, PT ;  /* 0x000000ff0000720c */ /* 0x004fda0003f05270 */
[----:B------:R-:W-:Y:S05]  /*04c0*/  @!P0 BRA `(.L_x_5) ;  /* 0x0000000800148947 */ /* 0x000fea0003800000 */
[----:B------:R-:W-:Y:S01]  /*04d0*/  IMAD.MOV.U32 R5, RZ, RZ, -0x1 ;  /* 0xffffffffff057424 */ /* 0x000fe200078e00ff */
[C---:B------:R-:W-:Y:S01]  /*04e0*/  ISETP.GE.U32.AND P0, PT, R0.reuse, 0x4, PT ;  /* 0x000000040000780c */ /* 0x040fe20003f06070 */
[----:B------:R-:W-:Y:S01]  /*04f0*/  BSSY.RECONVERGENT B1, `(.L_x_6) ;  /* 0x0000076000017945 */ /* 0x000fe20003800200 */
[----:B------:R-:W-:Y:S02]  /*0500*/  VIADD R21, R3, 0x1 ;  /* 0x0000000103157836 */ /* 0x000fe40000000000 */
[----:B------:R-:W-:-:S05]  /*0510*/  VIADDMNMX.U32 R2, R0, R5, 0x3f, PT ;  /* 0x0000003f00027446 */ /* 0x000fca0003800005 */
[----:B------:R-:W-:Y:S02]  /*0520*/  VIADD R4, R2, 0x1 ;  /* 0x0000000102047836 */ /* 0x000fe40000000000 */
[----:B------:R-:W-:-:S03]  /*0530*/  IMAD.MOV.U32 R2, RZ, RZ, RZ ;  /* 0x000000ffff027224 */ /* 0x000fc600078e00ff */
[----:B------:R-:W-:Y:S01]  /*0540*/  LOP3.LUT R20, R4, 0x3, RZ, 0xc0, !PT ;  /* 0x0000000304147812 */ /* 0x000fe200078ec0ff */
[----:B------:R-:W-:Y:S06]  /*0550*/  @!P0 BRA `(.L_x_7) ;  /* 0x0000000400bc8947 */ /* 0x000fec0003800000 */
[----:B------:R-:W-:Y:S01]  /*0560*/  LOP3.LUT R2, R4, 0x7c, RZ, 0xc0, !PT ;  /* 0x0000007c04027812 */ /* 0x000fe200078ec0ff */
[----:B------:R-:W-:Y:S01]  /*0570*/  BSSY.RELIABLE B2, `(.L_x_8) ;  /* 0x000005f000027945 */ /* 0x000fe20003800100 */
[----:B------:R-:W-:Y:S02]  /*0580*/  IMAD.MOV.U32 R3, RZ, RZ, RZ ;  /* 0x000000ffff037224 */ /* 0x000fe400078e00ff */
[----:B------:R-:W-:-:S13]  /*0590*/  ISETP.GT.AND P0, PT, R2, RZ, PT ;  /* 0x000000ff0200720c */ /* 0x000fda0003f04270 */
[----:B------:R-:W-:Y:S05]  /*05a0*/  @!P0 BRA `(.L_x_9) ;  /* 0x00000004006c8947 */ /* 0x000fea0003800000 */
[----:B------:R-:W-:Y:S01]  /*05b0*/  IMAD.IADD R4, R2, 0x1, -R3 ;  /* 0x0000000102047824 */ /* 0x000fe200078e0a03 */
[----:B------:R-:W-:Y:S01]  /*05c0*/  BSSY.RECONVERGENT B3, `(.L_x_10) ;  /* 0x0000038000037945 */ /* 0x000fe20003800200 */
[----:B------:R-:W-:-:S03]  /*05d0*/  PLOP3.LUT P0, PT, PT, PT, PT, 0x80, 0x8 ;  /* 0x000000000008781c */ /* 0x000fc60003f0f070 */
[----:B------:R-:W-:-:S13]  /*05e0*/  ISETP.GT.AND P1, PT, R4, 0xc, PT ;  /* 0x0000000c0400780c */ /* 0x000fda0003f24270 */
[----:B------:R-:W-:Y:S05]  /*05f0*/  @!P1 BRA `(.L_x_11) ;  /* 0x0000000000d09947 */ /* 0x000fea0003800000 */
[----:B------:R-:W-:Y:S01]  /*0600*/  PLOP3.LUT P0, PT, PT, PT, PT, 0x8, 0x80 ;  /* 0x000000000080781c */ /* 0x000fe20003f0e170 */
[----:B------:R-:W-:-:S12]  /*0610*/  VIADD R22, R2, 0xfffffff4 ;  /* 0xfffffff402167836 */ /* 0x000fd80000000000 */
.L_x_12:
[----:B------:R-:W-:-:S04]  /*0620*/  IADD3 R6, P1, P2, R3, R10, R21 ;  /* 0x0000000a03067210 */ /* 0x000fc80007a3e015 */
[----:B------:R-:W-:-:S05]  /*0630*/  IADD3.X R7, PT, PT, RZ, R11, RZ, P1, P2 ;  /* 0x0000000bff077210 */ /* 0x000fca0000fe44ff */
[----:B------:R-:W2:Y:S04]  /*0640*/  LDG.E.U8.CONSTANT R26, desc[UR6][R6.64+0x3] ;  /* 0x00000306061a7981 */ /* 0x000ea8000c1e9100 */
[----:B------:R-:W2:Y:S01]  /*0650*/  LDG.E.U8.CONSTANT R25, desc[UR6][R6.64+0x2] ;  /* 0x0000020606197981 */ /* 0x000ea2000c1e9100 */
[C---:B------:R-:W-:Y:S02]  /*0660*/  VIADD R4, R3.reuse, 0x4 ;  /* 0x0000000403047836 */ /* 0x040fe40000000000 */
[----:B------:R-:W-:Y:S01]  /*0670*/  VIADD R5, R3, 0x8 ;  /* 0x0000000803057836 */ /* 0x000fe20000000000 */
[----:B------:R-:W3:Y:S02]  /*0680*/  LDG.E.U8.CONSTANT R16, desc[UR6][R6.64+0x1] ;  /* 0x0000010606107981 */ /* 0x000ee4000c1e9100 */
[----:B------:R-:W-:-:S02]  /*0690*/  IADD3 R12, P1, P2, R4, R10, R21 ;  /* 0x0000000a040c7210 */ /* 0x000fc40007a3e015 */
[----:B------:R-:W-:Y:S02]  /*06a0*/  IADD3 R14, P3, P4, R5, R10, R21 ;  /* 0x0000000a050e7210 */ /* 0x000fe40007c7e015 */
[-C--:B------:R-:W-:Y:S01]  /*06b0*/  IADD3.X R13, PT, PT, RZ, R11.reuse, RZ, P1, P2 ;  /* 0x0000000bff0d7210 */ /* 0x080fe20000fe44ff */
[----:B------:R-:W3:Y:S01]  /*06c0*/  LDG.E.U8.CONSTANT R6, desc[UR6][R6.64] ;  /* 0x0000000606067981 */ /* 0x000ee2000c1e9100 */
[----:B------:R-:W-:-:S03]  /*06d0*/  IADD3.X R15, PT, PT, RZ, R11, RZ, P3, P4 ;  /* 0x0000000bff0f7210 */ /* 0x000fc60001fe84ff */
[----:B------:R-:W4:Y:S04]  /*06e0*/  LDG.E.U8.CONSTANT R17, desc[UR6][R12.64+0x1] ;  /* 0x000001060c117981 */ /* 0x000f28000c1e9100 */
[----:B------:R-:W4:Y:S04]  /*06f0*/  LDG.E.U8.CONSTANT R24, desc[UR6][R12.64] ;  /* 0x000000060c187981 */ /* 0x000f28000c1e9100 */
[----:B------:R-:W5:Y:S04]  /*0700*/  LDG.E.U8.CONSTANT R27, desc[UR6][R14.64+0x3] ;  /* 0x000003060e1b7981 */ /* 0x000f68000c1e9100 */
[----:B------:R-:W5:Y:S04]  /*0710*/  LDG.E.U8.CONSTANT R28, desc[UR6][R14.64+0x2] ;  /* 0x000002060e1c7981 */ /* 0x000f68000c1e9100 */
[----:B------:R-:W5:Y:S04]  /*0720*/  LDG.E.U8.CONSTANT R7, desc[UR6][R14.64] ;  /* 0x000000060e077981 */ /* 0x000f68000c1e9100 */
[----:B------:R-:W5:Y:S04]  /*0730*/  LDG.E.U8.CONSTANT R23, desc[UR6][R12.64+0x3] ;  /* 0x000003060c177981 */ /* 0x000f68000c1e9100 */
[----:B------:R3:W5:Y:S01]  /*0740*/  LDG.E.U8.CONSTANT R29, desc[UR6][R12.64+0x2] ;  /* 0x000002060c1d7981 */ /* 0x000762000c1e9100 */
[----:B--2---:R-:W-:-:S03]  /*0750*/  PRMT R26, R25, 0x3340, R26 ;  /* 0x00003340191a7816 */ /* 0x004fc6000000001a */
[----:B------:R-:W2:Y:S01]  /*0760*/  LDG.E.U8.CONSTANT R25, desc[UR6][R14.64+0x1] ;  /* 0x000001060e197981 */ /* 0x000ea2000c1e9100 */
[----:B---3--:R-:W-:Y:S01]  /*0770*/  PRMT R13, R6, 0x3340, R16 ;  /* 0x00003340060d7816 */ /* 0x008fe20000000010 */
[----:B------:R-:W-:-:S05]  /*0780*/  VIADD R6, R3, 0xc ;  /* 0x0000000c03067836 */ /* 0x000fca0000000000 */
[----:B------:R-:W-:Y:S02]  /*0790*/  IADD3 R16, P1, P2, R6, R10, R21 ;  /* 0x0000000a06107210 */ /* 0x000fe40007a3e015 */
[----:B----4-:R-:W-:Y:S02]  /*07a0*/  PRMT R24, R24, 0x3340, R17 ;  /* 0x0000334018187816 */ /* 0x010fe40000000011 */
[----:B------:R-:W-:-:S05]  /*07b0*/  IADD3.X R17, PT, PT, RZ, R11, RZ, P1, P2 ;  /* 0x0000000bff117210 */ /* 0x000fca0000fe44ff */
[----:B------:R-:W3:Y:S01]  /*07c0*/  LDG.E.U8.CONSTANT R14, desc[UR6][R16.64+0x1] ;  /* 0x00000106100e7981 */ /* 0x000ee2000c1e9100 */
[----:B-----5:R-:W-:-:S03]  /*07d0*/  PRMT R27, R28, 0x3340, R27 ;  /* 0x000033401c1b7816 */ /* 0x020fc6000000001b */
[----:B------:R-:W4:Y:S04]  /*07e0*/  LDG.E.U8.CONSTANT R28, desc[UR6][R16.64+0x2] ;  /* 0x00000206101c7981 */ /* 0x000f28000c1e9100 */
[----:B------:R-:W3:Y:S01]  /*07f0*/  LDG.E.U8.CONSTANT R15, desc[UR6][R16.64] ;  /* 0x00000006100f7981 */ /* 0x000ee2000c1e9100 */
[----:B--2---:R-:W-:-:S03]  /*0800*/  PRMT R12, R7, 0x3340, R25 ;  /* 0x00003340070c7816 */ /* 0x004fc60000000019 */
[----:B------:R-:W4:Y:S01]  /*0810*/  LDG.E.U8.CONSTANT R7, desc[UR6][R16.64+0x3] ;  /* 0x0000030610077981 */ /* 0x000f22000c1e9100 */
[----:B------:R-:W-:Y:S01]  /*0820*/  PRMT R23, R29, 0x3340, R23 ;  /* 0x000033401d177816 */ /* 0x000fe20000000017 */
[----:B------:R-:W-:Y:S01]  /*0830*/  IMAD.IADD R4, R1, 0x1, R4 ;  /* 0x0000000101047824 */ /* 0x000fe200078e0204 */
[----:B------:R-:W-:Y:S01]  /*0840*/  PRMT R13, R13, 0x5410, R26 ;  /* 0x000054100d0d7816 */ /* 0x000fe2000000001a */
[C---:B------:R-:W-:Y:S01]  /*0850*/  IMAD.IADD R5, R1.reuse, 0x1, R5 ;  /* 0x0000000101057824 */ /* 0x040fe200078e0205 */
[----:B------:R-:W-:Y:S01]  /*0860*/  PRMT R23, R24, 0x5410, R23 ;  /* 0x0000541018177816 */ /* 0x000fe20000000017 */
[----:B------:R-:W-:Y:S01]  /*0870*/  IMAD.IADD R6, R1, 0x1, R6 ;  /* 0x0000000101067824 */ /* 0x000fe200078e0206 */
[----:B------:R-:W-:Y:S02]  /*0880*/  PRMT R12, R12, 0x5410, R27 ;  /* 0x000054100c0c7816 */ /* 0x000fe4000000001b */
[----:B---3--:R-:W-:Y:S02]  /*0890*/  PRMT R14, R15, 0x3340, R14 ;  /* 0x000033400f0e7816 */ /* 0x008fe4000000000e */
[----:B----4-:R-:W-:-:S04]  /*08a0*/  PRMT R7, R28, 0x3340, R7 ;  /* 0x000033401c077816 */ /* 0x010fc80000000007 */
[----:B------:R-:W-:Y:S01]  /*08b0*/  PRMT R7, R14, 0x5410, R7 ;  /* 0x000054100e077816 */ /* 0x000fe20000000007 */
[----:B------:R-:W-:Y:S02]  /*08c0*/  IMAD.IADD R14, R1, 0x1, R3 ;  /* 0x00000001010e7824 */ /* 0x000fe400078e0203 */
[----:B------:R-:W-:-:S03]  /*08d0*/  VIADD R3, R3, 0x10 ;  /* 0x0000001003037836 */ /* 0x000fc60000000000 */
[----:B------:R0:W-:Y:S04]  /*08e0*/  STL [R14], R13 ;  /* 0x0000000d0e007387 */ /* 0x0001e80000100800 */
[----:B------:R0:W-:Y:S04]  /*08f0*/  STL [R4], R23 ;  /* 0x0000001704007387 */ /* 0x0001e80000100800 */
[----:B------:R0:W-:Y:S04]  /*0900*/  STL [R5], R12 ;  /* 0x0000000c05007387 */ /* 0x0001e80000100800 */
[----:B------:R0:W-:Y:S01]  /*0910*/  STL [R6], R7 ;  /* 0x0000000706007387 */ /* 0x0001e20000100800 */
[----:B------:R-:W-:-:S13]  /*0920*/  ISETP.GE.AND P1, PT, R3, R22, PT ;  /* 0x000000160300720c */ /* 0x000fda0003f26270 */
[----:B0-----:R-:W-:Y:S05]  /*0930*/  @!P1 BRA `(.L_x_12) ;  /* 0xfffffffc00389947 */ /* 0x001fea000383ffff */
.L_x_11:
[----:B------:R-:W-:Y:S05]  /*0940*/  BSYNC.RECONVERGENT B3 ;  /* 0x0000000000037941 */ /* 0x000fea0003800200 */
.L_x_10:
[----:B------:R-:W-:Y:S01]  /*0950*/  IMAD.IADD R4, R2, 0x1, -R3 ;  /* 0x0000000102047824 */ /* 0x000fe200078e0a03 */
[----:B------:R-:W-:Y:S04]  /*0960*/  BSSY.RECONVERGENT B3, `(.L_x_13) ;  /* 0x000001c000037945 */ /* 0x000fe80003800200 */
[----:B------:R-:W-:-:S13]  /*0970*/  ISETP.GT.AND P1, PT, R4, 0x4, PT ;  /* 0x000000040400780c */ /* 0x000fda0003f24270 */
[----:B------:R-:W-:Y:S05]  /*0980*/  @!P1 BRA `(.L_x_14) ;  /* 0x0000000000649947 */ /* 0x000fea0003800000 */
[C---:B------:R-:W-:Y:S01]  /*0990*/  IADD3 R12, P0, P1, R3.reuse, R10, R21 ;  /* 0x0000000a030c7210 */ /* 0x040fe2000791e015 */
[----:B------:R-:W-:-:S03]  /*09a0*/  VIADD R4, R3, 0x4 ;  /* 0x0000000403047836 */ /* 0x000fc60000000000 */
[----:B------:R-:W-:Y:S02]  /*09b0*/  IADD3.X R13, PT, PT, RZ, R11, RZ, P0, P1 ;  /* 0x0000000bff0d7210 */ /* 0x000fe400007e24ff */
[----:B------:R-:W-:-:S03]  /*09c0*/  IADD3 R6, P0, P1, R4, R10, R21 ;  /* 0x0000000a04067210 */ /* 0x000fc6000791e015 */
[----:B------:R-:W2:Y:S01]  /*09d0*/  LDG.E.U8.CONSTANT R5, desc[UR6][R12.64+0x3] ;  /* 0x000003060c057981 */ /* 0x000ea2000c1e9100 */
[----:B------:R-:W-:-:S03]  /*09e0*/  IADD3.X R7, PT, PT, RZ, R11, RZ, P0, P1 ;  /* 0x0000000bff077210 */ /* 0x000fc600007e24ff */
[----:B------:R-:W2:Y:S04]  /*09f0*/  LDG.E.U8.CONSTANT R14, desc[UR6][R12.64+0x2] ;  /* 0x000002060c0e7981 */ /* 0x000ea8000c1e9100 */
[----:B------:R-:W3:Y:S04]  /*0a00*/  LDG.E.U8.CONSTANT R15, desc[UR6][R12.64+0x1] ;  /* 0x000001060c0f7981 */ /* 0x000ee8000c1e9100 */
[----:B------:R-:W3:Y:S04]  /*0a10*/  LDG.E.U8.CONSTANT R16, desc[UR6][R12.64] ;  /* 0x000000060c107981 */ /* 0x000ee8000c1e9100 */
[----:B------:R-:W4:Y:S04]  /*0a20*/  LDG.E.U8.CONSTANT R17, desc[UR6][R6.64+0x3] ;  /* 0x0000030606117981 */ /* 0x000f28000c1e9100 */
[----:B------:R-:W4:Y:S04]  /*0a30*/  LDG.E.U8.CONSTANT R22, desc[UR6][R6.64+0x2] ;  /* 0x0000020606167981 */ /* 0x000f28000c1e9100 */
[----:B------:R-:W5:Y:S04]  /*0a40*/  LDG.E.U8.CONSTANT R23, desc[UR6][R6.64+0x1] ;  /* 0x0000010606177981 */ /* 0x000f68000c1e9100 */
[----:B------:R-:W5:Y:S01]  /*0a50*/  LDG.E.U8.CONSTANT R24, desc[UR6][R6.64] ;  /* 0x0000000606187981 */ /* 0x000f62000c1e9100 */
[----:B------:R-:W-:Y:S01]  /*0a60*/  IMAD.IADD R4, R1, 0x1, R4 ;  /* 0x0000000101047824 */ /* 0x000fe200078e0204 */
[----:B------:R-:W-:-:S02]  /*0a70*/  PLOP3.LUT P0, PT, PT, PT, PT, 0x8, 0x80 ;  /* 0x000000000080781c */ /* 0x000fc40003f0e170 */
[----:B--2---:R-:W-:Y:S01]  /*0a80*/  PRMT R5, R14, 0x3340, R5 ;  /* 0x000033400e057816 */ /* 0x004fe20000000005 */
[----:B------:R-:W-:Y:S01]  /*0a90*/  IMAD.IADD R14, R1, 0x1, R3 ;  /* 0x00000001010e7824 */ /* 0x000fe200078e0203 */
[----:B---3--:R-:W-:-:S04]  /*0aa0*/  PRMT R16, R16, 0x3340, R15 ;  /* 0x0000334010107816 */ /* 0x008fc8000000000f */
[----:B------:R-:W-:Y:S02]  /*0ab0*/  PRMT R5, R16, 0x5410, R5 ;  /* 0x0000541010057816 */ /* 0x000fe40000000005 */
[----:B----4-:R-:W-:Y:S02]  /*0ac0*/  PRMT R17, R22, 0x3340, R17 ;  /* 0x0000334016117816 */ /* 0x010fe40000000011 */
[----:B-----5:R-:W-:-:S04]  /*0ad0*/  PRMT R24, R24, 0x3340, R23 ;  /* 0x0000334018187816 */ /* 0x020fc80000000017 */
[----:B------:R-:W-:Y:S01]  /*0ae0*/  PRMT R17, R24, 0x5410, R17 ;  /* 0x0000541018117816 */ /* 0x000fe20000000011 */
[----:B------:R0:W-:Y:S04]  /*0af0*/  STL [R14], R5 ;  /* 0x000000050e007387 */ /* 0x0001e80000100800 */
[----:B------:R0:W-:Y:S01]  /*0b00*/  STL [R4], R17 ;  /* 0x0000001104007387 */ /* 0x0001e20000100800 */
[----:B------:R-:W-:-:S07]  /*0b10*/  VIADD R3, R3, 0x8 ;  /* 0x0000000803037836 */ /* 0x000fce0000000000 */
.L_x_14:
[----:B------:R-:W-:Y:S05]  /*0b20*/  BSYNC.RECONVERGENT B3 ;  /* 0x0000000000037941 */ /* 0x000fea0003800200 */
.L_x_13:
[----:B------:R-:W-:-:S13]  /*0b30*/  ISETP.NE.OR P0, PT, R3, R2, P0 ;  /* 0x000000020300720c */ /* 0x000fda0000705670 */
[----:B------:R-:W-:Y:S05]  /*0b40*/  @!P0 BREAK.RELIABLE B2 ;  /* 0x0000000000028942 */ /* 0x000fea0003800100 */
[----:B------:R-:W-:Y:S05]  /*0b50*/  @!P0 BRA `(.L_x_7) ;  /* 0x00000000003c8947 */ /* 0x000fea0003800000 */
.L_x_9:
[----:B------:R-:W-:Y:S05]  /*0b60*/  BSYNC.RELIABLE B2 ;  /* 0x0000000000027941 */ /* 0x000fea0003800100 */
.L_x_8:
[----:B0-----:R-:W-:-:S04]  /*0b70*/  IADD3 R4, P0, P1, R3, R10, R21 ;  /* 0x0000000a03047210 */ /* 0x001fc8000791e015 */
[----:B------:R-:W-:-:S05]  /*0b80*/  IADD3.X R5, PT, PT, RZ, R11, RZ, P0, P1 ;  /* 0x0000000bff057210 */ /* 0x000fca00007e24ff */
[----:B-1----:R-:W2:Y:S04]  /*0b90*/  LDG.E.U8.CONSTANT R6, desc[UR6][R4.64+0x3] ;  /* 0x0000030604067981 */ /* 0x002ea8000c1e9100 */
[----:B------:R-:W2:Y:S04]  /*0ba0*/  LDG.E.U8.CONSTANT R7, desc[UR6][R4.64+0x2] ;  /* 0x0000020604077981 */ /* 0x000ea8000c1e9100 */
[----:B------:R-:W3:Y:S04]  /*0bb0*/  LDG.E.U8.CONSTANT R12, desc[UR6][R4.64+0x1] ;  /* 0x00000106040c7981 */ /* 0x000ee8000c1e9100 */
[----:B------:R-:W3:Y:S01]  /*0bc0*/  LDG.E.U8.CONSTANT R13, desc[UR6][R4.64] ;  /* 0x00000006040d7981 */ /* 0x000ee2000c1e9100 */
[----:B--2---:R-:W-:Y:S01]  /*0bd0*/  PRMT R7, R7, 0x3340, R6 ;  /* 0x0000334007077816 */ /* 0x004fe20000000006 */
[----:B------:R-:W-:-:S02]  /*0be0*/  IMAD.IADD R6, R1, 0x1, R3 ;  /* 0x0000000101067824 */ /* 0x000fc400078e0203 */
[----:B------:R-:W-:Y:S01]  /*0bf0*/  VIADD R3, R3, 0x4 ;  /* 0x0000000403037836 */ /* 0x000fe20000000000 */
[----:B---3--:R-:W-:-:S04]  /*0c00*/  PRMT R12, R13, 0x3340, R12 ;  /* 0x000033400d0c7816 */ /* 0x008fc8000000000c */
[----:B------:R-:W-:Y:S02]  /*0c10*/  ISETP.NE.AND P0, PT, R3, R2, PT ;  /* 0x000000020300720c */ /* 0x000fe40003f05270 */
[----:B------:R-:W-:-:S05]  /*0c20*/  PRMT R7, R12, 0x5410, R7 ;  /* 0x000054100c077816 */ /* 0x000fca0000000007 */
[----:B------:R1:W-:Y:S06]  /*0c30*/  STL [R6], R7 ;  /* 0x0000000706007387 */ /* 0x0003ec0000100800 */
[----:B------:R-:W-:Y:S05]  /*0c40*/  @P0 BRA `(.L_x_8) ;  /* 0xfffffffc00c80947 */ /* 0x000fea000383ffff */
.L_x_7:
[----:B------:R-:W-:Y:S05]  /*0c50*/  BSYNC.RECONVERGENT B1 ;  /* 0x0000000000017941 */ /* 0x000fea0003800200 */
.L_x_6:
[----:B------:R-:W-:-:S13]  /*0c60*/  ISETP.NE.AND P0, PT, R20, RZ, PT ;  /* 0x000000ff1400720c */ /* 0x000fda0003f05270 */
[----:B------:R-:W-:Y:S05]  /*0c70*/  @!P0 BRA `(.L_x_5) ;  /* 0x0000000000288947 */ /* 0x000fea0003800000 */
[----:B------:R-:W-:-:S07]  /*0c80*/  IMAD.MOV.U32 R3, RZ, RZ, RZ ;  /* 0x000000ffff037224 */ /* 0x000fce00078e00ff */
.L_x_15:
[----:B0-2---:R-:W-:-:S04]  /*0c90*/  IADD3 R4, P0, P1, R2, R10, R21 ;  /* 0x0000000a02047210 */ /* 0x005fc8000791e015 */
[----:B------:R-:W-:-:S05]  /*0ca0*/  IADD3.X R5, PT, PT, RZ, R11, RZ, P0, P1 ;  /* 0x0000000bff057210 */ /* 0x000fca00007e24ff */
[----:B------:R-:W2:Y:S01]  /*0cb0*/  LDG.E.U8.CONSTANT R4, desc[UR6][R4.64] ;  /* 0x0000000604047981 */ /* 0x000ea2000c1e9100 */
[----:B-1----:R-:W-:Y:S02]  /*0cc0*/  IMAD.IADD R7, R1, 0x1, R2 ;  /* 0x0000000101077824 */ /* 0x002fe400078e0202 */
[----:B------:R-:W-:Y:S02]  /*0cd0*/  VIADD R3, R3, 0x1 ;  /* 0x0000000103037836 */ /* 0x000fe40000000000 */
[----:B------:R-:W-:-:S03]  /*0ce0*/  VIADD R2, R2, 0x1 ;  /* 0x0000000102027836 */ /* 0x000fc60000000000 */
[----:B------:R-:W-:Y:S01]  /*0cf0*/  ISETP.NE.AND P0, PT, R3, R20, PT ;  /* 0x000000140300720c */ /* 0x000fe20003f05270 */
[----:B--2---:R2:W-:-:S12]  /*0d00*/  STL.U8 [R7], R4 ;  /* 0x0000000407007387 */ /* 0x0045d80000100000 */
[----:B------:R-:W-:Y:S05]  /*0d10*/  @P0 BRA `(.L_x_15) ;  /* 0xfffffffc00dc0947 */ /* 0x000fea000383ffff */
.L_x_5:
[----:B------:R-:W-:Y:S05]  /*0d20*/  BSYNC.RECONVERGENT B0 ;  /* 0x0000000000007941 */ /* 0x000fea0003800200 */
.L_x_4:
[----:B------:R-:W3:Y:S02]  /*0d30*/  LDCU.128 UR8, c[0x0][0x3a0] ;  /* 0x00007400ff0877ac */ /* 0x000ee40008000c00 */
[----:B---3--:R-:W-:-:S04]  /*0d40*/  LEA R2, P0, R19, UR10, 0x1 ;  /* 0x0000000a13027c11 */ /* 0x008fc8000f8008ff */
[----:B------:R-:W-:-:S05]  /*0d50*/  LEA.HI.X R3, R19, UR11, R18, 0x1, P0 ;  /* 0x0000000b13037c11 */ /* 0x000fca00080f0c12 */
[----:B------:R-:W3:Y:S01]  /*0d60*/  LDG.E.U16.CONSTANT R13, desc[UR6][R2.64] ;  /* 0x00000006020d7981 */ /* 0x000ee2000c1e9500 */
[C---:B------:R-:W-:Y:S01]  /*0d70*/  LEA R10, P2, R19.reuse, UR8, 0x2 ;  /* 0x00000008130a7c11 */ /* 0x040fe2000f8410ff */
[----:B------:R-:W-:Y:S01]  /*0d80*/  BSSY.RECONVERGENT B1, `(.L_x_16) ;  /* 0x00007b2000017945 */ /* 0x000fe20003800200 */
[----:B------:R-:W-:Y:S02]  /*0d90*/  PLOP3.LUT P0, PT, PT, PT, PT, 0x80, 0x8 ;  /* 0x000000000008781c */ /* 0x000fe40003f0f070 */
[----:B------:R-:W-:Y:S02]  /*0da0*/  LEA.HI.X R11, R19, UR9, R18, 0x2, P2 ;  /* 0x00000009130b7c11 */ /* 0x000fe400090f1412 */
[----:B---3--:R-:W-:-:S13]  /*0db0*/  ISETP.NE.AND P1, PT, R13, RZ, PT ;  /* 0x000000ff0d00720c */ /* 0x008fda0003f25270 */
[----:B------:R-:W-:Y:S05]  /*0dc0*/  @!P1 BRA `(.L_x_17) ;  /* 0x0000007800b49947 */ /* 0x000fea0003800000 */
[----:B------:R3:W5:Y:S01]  /*0dd0*/  LDG.E.CONSTANT R11, desc[UR6][R10.64] ;  /* 0x000000060a0b7981 */ /* 0x000762000c1e9900 */
[----:B0-2---:R-:W-:Y:S02]  /*0de0*/  IMAD.MOV.U32 R4, RZ, RZ, R0 ;  /* 0x000000ffff047224 */ /* 0x005fe400078e0000 */
[----:B------:R-:W-:Y:S02]  /*0df0*/  IMAD.MOV.U32 R2, RZ, RZ, RZ ;  /* 0x000000ffff027224 */ /* 0x000fe400078e00ff */
[----:B-1----:R-:W-:-:S07]  /*0e00*/  IMAD.MOV.U32 R7, RZ, RZ, RZ ;  /* 0x000000ffff077224 */ /* 0x002fce00078e00ff */
.L_x_214:
[----:B0-----:R-:W0:Y:S01]  /*0e10*/  LDCU.64 UR4, c[0x0][0x398] ;  /* 0x00007300ff0477ac */ /* 0x001e220008000a00 */
[--C-:B-1--4-:R-:W-:Y:S02]  /*0e20*/  SHF.R.S32.HI R0, RZ, 0x1f, R2.reuse ;  /* 0x0000001fff007819 */ /* 0x112fe40000011402 */
[----:B0-23-5:R-:W-:-:S04]  /*0e30*/  IADD3 R14, P0, P1, R11, UR4, R2 ;  /* 0x000000040b0e7c10 */ /* 0x02dfc8000f91e002 */
[----:B------:R-:W-:-:S05]  /*0e40*/  IADD3.X R15, PT, PT, RZ, UR5, R0, P0, P1 ;  /* 0x00000005ff0f7c10 */ /* 0x000fca00087e2400 */
[----:B------:R-:W2:Y:S01]  /*0e50*/  LDG.E.U8.CONSTANT R5, desc[UR6][R14.64] ;  /* 0x000000060e057981 */ /* 0x000ea2000c1e9100 */
[----:B------:R-:W-:Y:S01]  /*0e60*/  VIADD R3, R2, 0x1 ;  /* 0x0000000102037836 */ /* 0x000fe20000000000 */
[----:B------:R-:W-:Y:S01]  /*0e70*/  BSSY.RELIABLE B0, `(.L_x_18) ;  /* 0x000079e000007945 */ /* 0x000fe20003800100 */
[----:B------:R-:W-:Y:S02]  /*0e80*/  IMAD.MOV.U32 R6, RZ, RZ, R2 ;  /* 0x000000ffff067224 */ /* 0x000fe400078e0002 */
[----:B------:R-:W-:Y:S02]  /*0e90*/  IMAD.MOV.U32 R0, RZ, RZ, R4 ;  /* 0x000000ffff007224 */ /* 0x000fe400078e0004 */
[----:B------:R-:W-:Y:S01]  /*0ea0*/  IMAD.MOV.U32 R2, RZ, RZ, R3 ;  /* 0x000000ffff027224 */ /* 0x000fe200078e0003 */
[----:B--2---:R-:W-:-:S13]  /*0eb0*/  ISETP.GT.AND P0, PT, R5, 0x42, PT ;  /* 0x000000420500780c */ /* 0x004fda0003f04270 */
[----:B------:R-:W-:Y:S05]  /*0ec0*/  @P0 BRA `(.L_x_19) ;  /* 0x0000004c00180947 */ /* 0x000fea0003800000 */
[----:B------:R-:W-:-:S13]  /*0ed0*/  ISETP.GT.AND P0, PT, R5, 0x20, PT ;  /* 0x000000200500780c */ /* 0x000fda0003f04270 */
[----:B------:R-:W-:Y:S05]  /*0ee0*/  @P0 BRA `(.L_x_20) ;  /* 0x0000002400ec0947 */ /* 0x000fea0003800000 */
[----:B------:R-:W-:-:S13]  /*0ef0*/  ISETP.GT.AND P0, PT, R5, 0x4, PT ;  /* 0x000000040500780c */ /* 0x000fda0003f04270 */
[----:B------:R-:W-:Y:S05]  /*0f00*/  @P0 BRA `(.L_x_21) ;  /* 0x0000001400640947 */ /* 0x000fea0003800000 */
[----:B------:R-:W-:-:S13]  /*0f10*/  ISETP.GT.AND P0, PT, R5, 0x2, PT ;  /* 0x000000020500780c */ /* 0x000fda0003f04270 */
[----:B------:R-:W-:Y:S05]  /*0f20*/  @P0 BRA `(.L_x_22) ;  /* 0x0000000800780947 */ /* 0x000fea0003800000 */
[----:B------:R-:W-:-:S13]  /*0f30*/  ISETP.NE.AND P0, PT, R5, 0x1, PT ;  /* 0x000000010500780c */ /* 0x000fda0003f05270 */
[----:B------:R-:W-:Y:S05]  /*0f40*/  @!P0 BRA `(.L_x_23) ;  /* 0x0000000400488947 */ /* 0x000fea0003800000 */
[----:B------:R-:W-:-:S13]  /*0f50*/  ISETP.NE.AND P0, PT, R5, 0x2, PT ;  /* 0x000000020500780c */ /* 0x000fda0003f05270 */
[----:B------:R-:W-:Y:S05]  /*0f60*/  @!P0 BRA `(.L_x_24) ;  /* 0x0000000000188947 */ /* 0x000fea0003800000 */
[----:B------:R-:W-:Y:S02]  /*0f70*/  ISETP.NE.AND P1, PT, R5, RZ, PT ;  /* 0x000000ff0500720c */ /* 0x000fe40003f25270 */
[----:B------:R-:W-:-:S11]  /*0f80*/  PLOP3.LUT P0, PT, PT, PT, PT, 0x80, 0x8 ;  /* 0x000000000008781c */ /* 0x000fd60003f0f070 */
[----:B------:R-:W-:Y:S05]  /*0f90*/  @!P1 BREAK.RELIABLE B0 ;  /* 0x0000000000009942 */ /* 0x000fea0003800100 */
[----:B------:R-:W-:Y:S05]  /*0fa0*/  @!P1 BRA `(.L_x_17) ;  /* 0x00000078003c9947 */ /* 0x000fea0003800000 */
[----:B------:R-:W-:Y:S01]  /*0fb0*/  IMAD.MOV.U32 R4, RZ, RZ, R0 ;  /* 0x000000ffff047224 */ /* 0x000fe200078e0000 */
[----:B------:R-:W-:Y:S06]  /*0fc0*/  BRA `(.L_x_25) ;  /* 0x0000007800207947 */ /* 0x000fec0003800000 */
.L_x_24:
[----:B------:R-:W-:Y:S01]  /*0fd0*/  ISETP.GE.AND P0, PT, R0, 0x1, PT ;  /* 0x000000010000780c */ /* 0x000fe20003f06270 */
[----:B------:R-:W-:Y:S01]  /*0fe0*/  BSSY.RECONVERGENT B2, `(.L_x_26) ;  /* 0x0000047000027945 */ /* 0x000fe20003800200 */
[----:B------:R-:W-:-:S11]  /*0ff0*/  IMAD.MOV.U32 R4, RZ, RZ, R0 ;  /* 0x000000ffff047224 */ /* 0x000fd600078e0000 */
[----:B------:R-:W-:Y:S05]  /*1000*/  @!P0 BRA `(.L_x_27) ;  /* 0x0000000400108947 */ /* 0x000fea0003800000 */
[C---:B------:R-:W-:Y:S01]  /*1010*/  VIADD R3, R0.reuse, 0xffffffff ;  /* 0xffffffff00037836 */ /* 0x040fe20000000000 */
[----:B------:R-:W-:Y:S01]  /*1020*/  LOP3.LUT R14, R0, 0x3, RZ, 0xc0, !PT ;  /* 0x00000003000e7812 */ /* 0x000fe200078ec0ff */
[----:B------:R-:W-:Y:S01]  /*1030*/  BSSY.RECONVERGENT B3, `(.L_x_28) ;  /* 0x0000023000037945 */ /* 0x000fe20003800200 */
[----:B------:R-:W-:Y:S02]  /*1040*/  IMAD.MOV.U32 R6, RZ, RZ, RZ ;  /* 0x000000ffff067224 */ /* 0x000fe400078e00ff */
[----:B------:R-:W-:Y:S02]  /*1050*/  ISETP.GE.U32.AND P1, PT, R3, 0x3, PT ;  /* 0x000000030300780c */ /* 0x000fe40003f26070 */
[----:B------:R-:W-:-:S11]  /*1060*/  ISETP.NE.AND P0, PT, R14, RZ, PT ;  /* 0x000000ff0e00720c */ /* 0x000fd60003f05270 */
[----:B------:R-:W-:Y:S05]  /*1070*/  @!P1 BRA `(.L_x_29) ;  /* 0x0000000000789947 */ /* 0x000fea0003800000 */
[----:B------:R-:W-:Y:S01]  /*1080*/  LOP3.LUT R6, R0, 0x7ffffffc, RZ, 0xc0, !PT ;  /* 0x7ffffffc00067812 */ /* 0x000fe200078ec0ff */
[----:B------:R-:W-:-:S07]  /*1090*/  IMAD.MOV.U32 R3, RZ, RZ, RZ ;  /* 0x000000ffff037224 */ /* 0x000fce00078e00ff */
.L_x_30:
[----:B------:R-:W-:-:S05]  /*10a0*/  IMAD.IADD R15, R1, 0x1, R3 ;  /* 0x00000001010f7824 */ /* 0x000fca00078e0203 */
[----:B------:R-:W2:Y:S04]  /*10b0*/  LDL.U8 R17, [R15+0x1] ;  /* 0x000001000f117983 */ /* 0x000ea80000100000 */
[----:B------:R-:W3:Y:S04]  /*10c0*/  LDL.U8 R18, [R15+0x2] ;  /* 0x000002000f127983 */ /* 0x000ee80000100000 */
[----:B------:R-:W4:Y:S04]  /*10d0*/  LDL.U8 R19, [R15+0x3] ;  /* 0x000003000f137983 */ /* 0x000f280000100000 */
[----:B------:R-:W5:Y:S01]  /*10e0*/  LDL.U8 R16, [R15] ;  /* 0x000000000f107983 */ /* 0x000f620000100000 */
[----:B------:R-:W-:-:S02]  /*10f0*/  VIADD R3, R3, 0x4 ;  /* 0x0000000403037836 */ /* 0x000fc40000000000 */
[----:B--2---:R-:W-:Y:S02]  /*1100*/  VIADD R5, R17, 0xffffff9f ;  /* 0xffffff9f11057836 */ /* 0x004fe40000000000 */
[----:B---3--:R-:W-:Y:S02]  /*1110*/  VIADD R10, R18, 0xffffff9f ;  /* 0xffffff9f120a7836 */ /* 0x008fe40000000000 */
[----:B----4-:R-:W-:Y:S01]  /*1120*/  VIADD R12, R19, 0xffffff9f ;  /* 0xffffff9f130c7836 */ /* 0x010fe20000000000 */
[----:B------:R-:W-:Y:S02]  /*1130*/  LOP3.LUT R5, R5, 0xff, RZ, 0xc0, !PT ;  /* 0x000000ff05057812 */ /* 0x000fe400078ec0ff */
[----:B------:R-:W-:Y:S01]  /*1140*/  LOP3.LUT R10, R10, 0xff, RZ, 0xc0, !PT ;  /* 0x000000ff0a0a7812 */ /* 0x000fe200078ec0ff */
[----:B-----5:R-:W-:Y:S01]  /*1150*/  VIADD R4, R16, 0xffffff9f ;  /* 0xffffff9f10047836 */ /* 0x020fe20000000000 */
[----:B------:R-:W-:Y:S02]  /*1160*/  LOP3.LUT R12, R12, 0xff, RZ, 0xc0, !PT ;  /* 0x000000ff0c0c7812 */ /* 0x000fe400078ec0ff */
[----:B------:R-:W-:-:S02]  /*1170*/  ISETP.GT.U32.AND P2, PT, R5, 0x19, PT ;  /* 0x000000190500780c */ /* 0x000fc40003f44070 */
[----:B------:R-:W-:Y:S02]  /*1180*/  LOP3.LUT R4, R4, 0xff, RZ, 0xc0, !PT ;  /* 0x000000ff04047812 */ /* 0x000fe400078ec0ff */
[----:B------:R-:W-:Y:S02]  /*1190*/  ISETP.GT.U32.AND P3, PT, R10, 0x19, PT ;  /* 0x000000190a00780c */ /* 0x000fe40003f64070 */
[----:B------:R-:W-:Y:S02]  /*11a0*/  ISETP.GT.U32.AND P4, PT, R12, 0x19, PT ;  /* 0x000000190c00780c */ /* 0x000fe40003f84070 */
[----:B------:R-:W-:-:S05]  /*11b0*/  ISETP.GT.U32.AND P1, PT, R4, 0x19, PT ;  /* 0x000000190400780c */ /* 0x000fca0003f24070 */
[----:B------:R-:W-:-:S04]  /*11c0*/  @!P2 VIADD R5, R17, 0xffffffe0 ;  /* 0xffffffe01105a836 */ /* 0x000fc80000000000 */
[----:B------:R-:W-:Y:S02]  /*11d0*/  @!P3 VIADD R10, R18, 0xffffffe0 ;  /* 0xffffffe0120ab836 */ /* 0x000fe40000000000 */
[----:B------:R-:W-:Y:S01]  /*11e0*/  @!P4 VIADD R12, R19, 0xffffffe0 ;  /* 0xffffffe0130cc836 */ /* 0x000fe20000000000 */
[----:B------:R0:W-:Y:S01]  /*11f0*/  @!P2 STL.U8 [R15+0x1], R5 ;  /* 0x000001050f00a387 */ /* 0x0001e20000100000 */
[----:B------:R-:W-:-:S03]  /*1200*/  @!P1 VIADD R4, R16, 0xffffffe0 ;  /* 0xffffffe010049836 */ /* 0x000fc60000000000 */
[----:B------:R0:W-:Y:S04]  /*1210*/  @!P3 STL.U8 [R15+0x2], R10 ;  /* 0x0000020a0f00b387 */ /* 0x0001e80000100000 */
[----:B------:R0:W-:Y:S04]  /*1220*/  @!P4 STL.U8 [R15+0x3], R12 ;  /* 0x0000030c0f00c387 */ /* 0x0001e80000100000 */
[----:B------:R0:W-:Y:S01]  /*1230*/  @!P1 STL.U8 [R15], R4 ;  /* 0x000000040f009387 */ /* 0x0001e20000100000 */
[----:B------:R-:W-:-:S13]  /*1240*/  ISETP.NE.AND P1, PT, R3, R6, PT ;  /* 0x000000060300720c */ /* 0x000fda0003f25270 */
[----:B0-----:R-:W-:Y:S05]  /*1250*/  @P1 BRA `(.L_x_30) ;  /* 0xfffffffc00901947 */ /* 0x001fea000383ffff */
.L_x_29:
[----:B------:R-:W-:Y:S05]  /*1260*/  BSYNC.RECONVERGENT B3 ;  /* 0x0000000000037941 */ /* 0x000fea0003800200 */
.L_x_28:
[----:B------:R-:W-:Y:S01]  /*1270*/  IMAD.MOV.U32 R4, RZ, RZ, R0 ;  /* 0x000000ffff047224 */ /* 0x000fe200078e0000 */
[----:B------:R-:W-:Y:S06]  /*1280*/  @!P0 BRA `(.L_x_27) ;  /* 0x0000000000708947 */ /* 0x000fec0003800000 */
[----:B------:R-:W-:-:S05]  /*1290*/  IMAD.IADD R6, R1, 0x1, R6 ;  /* 0x0000000101067824 */ /* 0x000fca00078e0206 */
[----:B------:R-:W2:Y:S02]  /*12a0*/  LDL.U8 R4, [R6] ;  /* 0x0000000006047983 */ /* 0x000ea40000100000 */
[----:B--2---:R-:W-:-:S05]  /*12b0*/  VIADD R3, R4, 0xffffff9f ;  /* 0xffffff9f04037836 */ /* 0x004fca0000000000 */
[----:B------:R-:W-:-:S04]  /*12c0*/  LOP3.LUT R3, R3, 0xff, RZ, 0xc0, !PT ;  /* 0x000000ff03037812 */ /* 0x000fc800078ec0ff */
[----:B------:R-:W-:-:S13]  /*12d0*/  ISETP.GT.U32.AND P0, PT, R3, 0x19, PT ;  /* 0x000000190300780c */ /* 0x000fda0003f04070 */
[----:B------:R-:W-:Y:S02]  /*12e0*/  @!P0 VIADD R3, R4, 0xffffffe0 ;  /* 0xffffffe004038836 */ /* 0x000fe40000000000 */
[----:B------:R-:W-:-:S03]  /*12f0*/  IMAD.MOV.U32 R4, RZ, RZ, R0 ;  /* 0x000000ffff047224 */ /* 0x000fc600078e0000 */
[----:B------:R0:W-:Y:S01]  /*1300*/  @!P0 STL.U8 [R6], R3 ;  /* 0x0000000306008387 */ /* 0x0001e20000100000 */
[----:B------:R-:W-:-:S13]  /*1310*/  ISETP.NE.AND P0, PT, R14, 0x1, PT ;  /* 0x000000010e00780c */ /* 0x000fda0003f05270 */
[----:B0-----:R-:W-:Y:S05]  /*1320*/  @!P0 BRA `(.L_x_27) ;  /* 0x0000000000488947 */ /* 0x001fea0003800000 */
[----:B------:R-:W2:Y:S02]  /*1330*/  LDL.U8 R4, [R6+0x1] ;  /* 0x0000010006047983 */ /* 0x000ea40000100000 */
[----:B--2---:R-:W-:-:S05]  /*1340*/  VIADD R3, R4, 0xffffff9f ;  /* 0xffffff9f04037836 */ /* 0x004fca0000000000 */
[----:B------:R-:W-:-:S04]  /*1350*/  LOP3.LUT R3, R3, 0xff, RZ, 0xc0, !PT ;  /* 0x000000ff03037812 */ /* 0x000fc800078ec0ff */
[----:B------:R-:W-:-:S13]  /*1360*/  ISETP.GT.U32.AND P0, PT, R3, 0x19, PT ;  /* 0x000000190300780c */ /* 0x000fda0003f04070 */
[----:B------:R-:W-:Y:S02]  /*1370*/  @!P0 VIADD R3, R4, 0xffffffe0 ;  /* 0xffffffe004038836 */ /* 0x000fe40000000000 */
[----:B------:R-:W-:-:S03]  /*1380*/  IMAD.MOV.U32 R4, RZ, RZ, R0 ;  /* 0x000000ffff047224 */ /* 0x000fc600078e0000 */
[----:B------:R0:W-:Y:S01]  /*1390*/  @!P0 STL.U8 [R6+0x1], R3 ;  /* 0x0000010306008387 */ /* 0x0001e20000100000 */
[----:B------:R-:W-:-:S13]  /*13a0*/  ISETP.NE.AND P0, PT, R14, 0x2, PT ;  /* 0x000000020e00780c */ /* 0x000fda0003f05270 */
[----:B0-----:R-:W-:Y:S05]  /*13b0*/  @!P0 BRA `(.L_x_27) ;  /* 0x0000000000248947 */ /* 0x001fea0003800000 */
[----:B------:R-:W2:Y:S01]  /*13c0*/  LDL.U8 R5, [R6+0x2] ;  /* 0x0000020006057983 */ /* 0x000ea20000100000 */
[----:B------:R-:W-:Y:S02]  /*13d0*/  IMAD.MOV.U32 R4, RZ, RZ, R0 ;  /* 0x000000ffff047224 */ /* 0x000fe400078e0000 */
[----:B--2---:R-:W-:-:S05]  /*13e0*/  VIADD R3, R5, 0xffffff9f ;  /* 0xffffff9f05037836 */ /* 0x004fca0000000000 */
[----:B------:R-:W-:-:S04]  /*13f0*/  LOP3.LUT R3, R3, 0xff, RZ, 0xc0, !PT ;  /* 0x000000ff03037812 */ /* 0x000fc800078ec0ff */
[----:B------:R-:W-:-:S13]  /*1400*/  ISETP.GT.U32.AND P0, PT, R3, 0x19, PT ;  /* 0x000000190300780c */ /* 0x000fda0003f04070 */
[----:B------:R-:W-:Y:S05]  /*1410*/  @P0 BRA `(.L_x_27) ;  /* 0x00000000000c0947 */ /* 0x000fea0003800000 */
[----:B------:R-:W-:Y:S02]  /*1420*/  VIADD R3, R5, 0xffffffe0 ;  /* 0xffffffe005037836 */ /* 0x000fe40000000000 */
[----:B------:R-:W-:-:S03]  /*1430*/  IMAD.MOV.U32 R4, RZ, RZ, R0 ;  /* 0x000000ffff047224 */ /* 0x000fc600078e0000 */
[----:B------:R0:W-:Y:S04]  /*1440*/  STL.U8 [R6+0x2], R3 ;  /* 0x0000020306007387 */ /* 0x0001e80000100000 */
.L_x_27:
[----:B------:R-:W-:Y:S05]  /*1450*/  BSYNC.RECONVERGENT B2 ;  /* 0x0000000000027941 */ /* 0x000fea0003800200 */
.L_x_26:
[----:B------:R-:W-:Y:S05]  /*1460*/  BRA `(.L_x_25) ;  /* 0x0000007000f87947 */ /* 0x000fea0003800000 */
.L_x_23:
        /* <DEDUP_REMOVED lines=13> */
.L_x_35:
        /* <DEDUP_REMOVED lines=28> */
.L_x_34:
[----:B------:R-:W-:Y:S05]  /*1700*/  BSYNC.RECONVERGENT B3 ;  /* 0x0000000000037941 */ /* 0x000fea0003800200 */
.L_x_33:
        /* <DEDUP_REMOVED lines=30> */
.L_x_32:
[----:B------:R-:W-:Y:S05]  /*18f0*/  BSYNC.RECONVERGENT B2 ;  /* 0x0000000000027941 */ /* 0x000fea0003800200 */
.L_x_31:
[----:B------:R-:W-:Y:S05]  /*1900*/  BRA `(.L_x_25) ;  /* 0x0000006c00d07947 */ /* 0x000fea0003800000 */
.L_x_22:
[----:B------:R-:W-:Y:S01]  /*1910*/  ISETP.NE.AND P0, PT, R5, 0x3, PT ;  /* 0x000000030500780c */ /* 0x000fe20003f05270 */
[----:B------:R-:W-:-:S12]  /*1920*/  BSSY.RECONVERGENT B2, `(.L_x_36) ;  /* 0x00000b6000027945 */ /* 0x000fd80003800200 */
[----:B------:R-:W-:Y:S05]  /*1930*/  @!P0 BRA `(.L_x_37) ;  /* 0x0000000400708947 */ /* 0x000fea0003800000 */
[----:B------:R-:W-:Y:S01]  /*1940*/  ISETP.NE.AND P0, PT, R5, 0x4, PT ;  /* 0x000000040500780c */ /* 0x000fe20003f05270 */
[----:B------:R-:W-:-:S12]  /*1950*/  IMAD.MOV.U32 R4, RZ, RZ, R0 ;  /* 0x000000ffff047224 */ /* 0x000fd800078e0000 */
[----:B------:R-:W-:Y:S05]  /*1960*/  @P0 BRA `(.L_x_38) ;  /* 0x0000000800c40947 */ /* 0x000fea0003800000 */
[----:B------:R-:W-:Y:S01]  /*1970*/  ISETP.GE.AND P0, PT, R0, 0x1, PT ;  /* 0x000000010000780c */ /* 0x000fe20003f06270 */
[----:B------:R-:W-:-:S12]  /*1980*/  IMAD.MOV.U32 R4, RZ, RZ, R0 ;  /* 0x000000ffff047224 */ /* 0x000fd800078e0000 */
[----:B------:R-:W-:Y:S05]  /*1990*/  @!P0 BRA `(.L_x_38) ;  /* 0x0000000800b88947 */ /* 0x000fea0003800000 */
[----:B------:R0:W5:Y:S01]  /*19a0*/  LDL.U8 R6, [R1] ;  /* 0x0000000001067983 */ /* 0x0001620000100000 */
[----:B------:R-:W-:Y:S01]  /*19b0*/  VIADD R3, R0, 0xffffffff ;  /* 0xffffffff00037836 */ /* 0x000fe20000000000 */
[----:B------:R-:W-:Y:S01]  /*19c0*/  BSSY.RECONVERGENT B3, `(.L_x_39) ;  /* 0x000002b000037945 */ /* 0x000fe20003800200 */
[----:B------:R-:W-:-:S03]  /*19d0*/  IMAD.MOV.U32 R4, RZ, RZ, RZ ;  /* 0x000000ffff047224 */ /* 0x000fc600078e00ff */
[----:B------:R-:W-:Y:S02]  /*19e0*/  ISETP.GE.U32.AND P0, PT, R3, 0x3, PT ;  /* 0x000000030300780c */ /* 0x000fe40003f06070 */
[----:B------:R-:W-:-:S11]  /*19f0*/  LOP3.LUT R3, R0, 0x3, RZ, 0xc0, !PT ;  /* 0x0000000300037812 */ /* 0x000fd600078ec0ff */
[----:B0-----:R-:W-:Y:S05]  /*1a00*/  @!P0 BRA `(.L_x_40) ;  /* 0x0000000000988947 */ /* 0x001fea0003800000 */
[----:B------:R-:W-:Y:S01]  /*1a10*/  LOP3.LUT R4, R0, 0x7ffffffc, RZ, 0xc0, !PT ;  /* 0x7ffffffc00047812 */ /* 0x000fe200078ec0ff */
[----:B------:R-:W-:-:S07]  /*1a20*/  IMAD.MOV.U32 R5, RZ, RZ, RZ ;  /* 0x000000ffff057224 */ /* 0x000fce00078e00ff */
.L_x_43:
[----:B01-3--:R-:W-:-:S05]  /*1a30*/  IMAD.IADD R10, R1, 0x1, R5 ;  /* 0x00000001010a7824 */ /* 0x00bfca00078e0205 */
[----:B------:R-:W2:Y:S04]  /*1a40*/  LDL.U8 R19, [R10+0x3] ;  /* 0x000003000a137983 */ /* 0x000ea80000100000 */
[----:B------:R-:W3:Y:S04]  /*1a50*/  LDL.U8 R16, [R10+0x1] ;  /* 0x000001000a107983 */ /* 0x000ee80000100000 */
[----:B------:R-:W4:Y:S01]  /*1a60*/  LDL.U8 R17, [R10+0x2] ;  /* 0x000002000a117983 */ /* 0x000f220000100000 */
[C---:B------:R-:W-:Y:S01]  /*1a70*/  ISETP.NE.AND P0, PT, R5.reuse, RZ, PT ;  /* 0x000000ff0500720c */ /* 0x040fe20003f05270 */
[----:B------:R-:W-:Y:S01]  /*1a80*/  VIADD R5, R5, 0x4 ;  /* 0x0000000405057836 */ /* 0x000fe20000000000 */
[----:B------:R-:W-:Y:S01]  /*1a90*/  BSSY.RECONVERGENT B4, `(.L_x_41) ;  /* 0x000001c000047945 */ /* 0x000fe20003800200 */
[----:B--2---:R-:W-:-:S02]  /*1aa0*/  VIADD R15, R19, 0xffffff9f ;  /* 0xffffff9f130f7836 */ /* 0x004fc40000000000 */
[----:B---3--:R-:W-:-:S03]  /*1ab0*/  VIADD R12, R16, 0xffffff9f ;  /* 0xffffff9f100c7836 */ /* 0x008fc60000000000 */
[----:B------:R-:W-:-:S04]  /*1ac0*/  LOP3.LUT R15, R15, 0xff, RZ, 0xc0, !PT ;  /* 0x000000ff0f0f7812 */ /* 0x000fc800078ec0ff */
[----:B------:R-:W-:Y:S02]  /*1ad0*/  ISETP.GT.U32.AND P3, PT, R15, 0x19, PT ;  /* 0x000000190f00780c */ /* 0x000fe40003f64070 */
[----:B------:R-:W-:-:S04]  /*1ae0*/  LOP3.LUT R12, R12, 0xff, RZ, 0xc0, !PT ;  /* 0x000000ff0c0c7812 */ /* 0x000fc800078ec0ff */
[----:B------:R-:W-:Y:S01]  /*1af0*/  ISETP.GT.U32.AND P1, PT, R12, 0x19, PT ;  /* 0x000000190c00780c */ /* 0x000fe20003f24070 */
[----:B----4-:R-:W-:Y:S02]  /*1b00*/  VIADD R14, R17, 0xffffff9f ;  /* 0xffffff9f110e7836 */ /* 0x010fe40000000000 */
[----:B-----5:R-:W-:-:S04]  /*1b10*/  @!P0 VIADD R12, R6, 0xffffffbf ;  /* 0xffffffbf060c8836 */ /* 0x020fc80000000000 */
[----:B------:R-:W-:Y:S01]  /*1b20*/  @!P3 VIADD R19, R19, 0xffffffe0 ;  /* 0xffffffe01313b836 */ /* 0x000fe20000000000 */
[----:B------:R-:W-:-:S04]  /*1b30*/  LOP3.LUT R14, R14, 0xff, RZ, 0xc0, !PT ;  /* 0x000000ff0e0e7812 */ /* 0x000fc800078ec0ff */
[----:B------:R0:W-:Y:S01]  /*1b40*/  @!P3 STL.U8 [R10+0x3], R19 ;  /* 0x000003130a00b387 */ /* 0x0001e20000100000 */
[----:B------:R-:W-:Y:S01]  /*1b50*/  ISETP.GT.U32.AND P2, PT, R14, 0x19, PT ;  /* 0x000000190e00780c */ /* 0x000fe20003f44070 */
[----:B------:R-:W-:Y:S01]  /*1b60*/  @!P1 VIADD R15, R16, 0xffffffe0 ;  /* 0xffffffe0100f9836 */ /* 0x000fe20000000000 */
[----:B------:R-:W-:-:S04]  /*1b70*/  @!P0 LOP3.LUT R12, R12, 0xff, RZ, 0xc0, !PT ;  /* 0x000000ff0c0c8812 */ /* 0x000fc800078ec0ff */
[----:B------:R0:W-:Y:S01]  /*1b80*/  @!P1 STL.U8 [R10+0x1], R15 ;  /* 0x0000010f0a009387 */ /* 0x0001e20000100000 */
[----:B------:R-:W-:-:S06]  /*1b90*/  ISETP.GE.U32.OR P1, PT, R12, 0x1a, P0 ;  /* 0x0000001a0c00780c */ /* 0x000fcc0000726470 */
[----:B------:R-:W-:-:S05]  /*1ba0*/  @!P2 VIADD R17, R17, 0xffffffe0 ;  /* 0xffffffe01111a836 */ /* 0x000fca0000000000 */
[----:B------:R0:W-:Y:S01]  /*1bb0*/  @!P2 STL.U8 [R10+0x2], R17 ;  /* 0x000002110a00a387 */ /* 0x0001e20000100000 */
[----:B------:R-:W-:Y:S01]  /*1bc0*/  ISETP.NE.AND P2, PT, R5, R4, PT ;  /* 0x000000040500720c */ /* 0x000fe20003f45270 */
[----:B------:R-:W-:Y:S01]  /*1bd0*/  @!P1 VIADD R6, R6, 0x20 ;  /* 0x0000002006069836 */ /* 0x000fe20000000000 */
[----:B------:R-:W-:Y:S11]  /*1be0*/  @!P0 BRA `(.L_x_42) ;  /* 0x0000000000188947 */ /* 0x000ff60003800000 */
[----:B0-----:R-:W2:Y:S02]  /*1bf0*/  LDL.U8 R15, [R10] ;  /* 0x000000000a0f7983 */ /* 0x001ea40000100000 */
[----:B--2---:R-:W-:-:S05]  /*1c00*/  VIADD R12, R15, 0xffffff9f ;  /* 0xffffff9f0f0c7836 */ /* 0x004fca0000000000 */
[----:B------:R-:W-:-:S04]  /*1c10*/  LOP3.LUT R12, R12, 0xff, RZ, 0xc0, !PT ;  /* 0x000000ff0c0c7812 */ /* 0x000fc800078ec0ff */
[----:B------:R-:W-:-:S13]  /*1c20*/  ISETP.GT.U32.AND P1, PT, R12, 0x19, PT ;  /* 0x000000190c00780c */ /* 0x000fda0003f24070 */
[----:B------:R-:W-:-:S05]  /*1c30*/  @!P1 VIADD R15, R15, 0xffffffe0 ;  /* 0xffffffe00f0f9836 */ /* 0x000fca0000000000 */
[----:B------:R1:W-:Y:S02]  /*1c40*/  @!P1 STL.U8 [R10], R15 ;  /* 0x0000000f0a009387 */ /* 0x0003e40000100000 */
.L_x_42:
[----:B------:R-:W-:Y:S05]  /*1c50*/  BSYNC.RECONVERGENT B4 ;  /* 0x0000000000047941 */ /* 0x000fea0003800200 */
.L_x_41:
[----:B------:R-:W-:Y:S05]  /*1c60*/  @P2 BRA `(.L_x_43) ;  /* 0xfffffffc00702947 */ /* 0x000fea000383ffff */
.L_x_40:
[----:B------:R-:W-:Y:S05]  /*1c70*/  BSYNC.RECONVERGENT B3 ;  /* 0x0000000000037941 */ /* 0x000fea0003800200 */
.L_x_39:
[----:B------:R-:W-:Y:S01]  /*1c80*/  ISETP.NE.AND P0, PT, R3, RZ, PT ;  /* 0x000000ff0300720c */ /* 0x000fe20003f05270 */
[----:B------:R-:W-:-:S12]  /*1c90*/  BSSY.RECONVERGENT B3, `(.L_x_44) ;  /* 0x0000023000037945 */ /* 0x000fd80003800200 */
[----:B------:R-:W-:Y:S05]  /*1ca0*/  @!P0 BRA `(.L_x_45) ;  /* 0x0000000000848947 */ /* 0x000fea0003800000 */
[----:B------:R-:W-:Y:S01]  /*1cb0*/  ISETP.NE.AND P0, PT, R4, RZ, PT ;  /* 0x000000ff0400720c */ /* 0x000fe20003f05270 */
[----:B------:R-:W-:Y:S01]  /*1cc0*/  BSSY.RECONVERGENT B4, `(.L_x_46) ;  /* 0x000000f000047945 */ /* 0x000fe20003800200 */
[----:B------:R-:W-:-:S11]  /*1cd0*/  IMAD.IADD R5, R1, 0x1, R4 ;  /* 0x0000000101057824 */ /* 0x000fd600078e0204 */
[----:B------:R-:W-:Y:S05]  /*1ce0*/  @!P0 BRA `(.L_x_47) ;  /* 0x0000000000208947 */ /* 0x000fea0003800000 */
[----:B01-3--:R-:W2:Y:S02]  /*1cf0*/  LDL.U8 R10, [R5] ;  /* 0x00000000050a7983 */ /* 0x00bea40000100000 */
[----:B--2---:R-:W-:-:S05]  /*1d00*/  VIADD R4, R10, 0xffffff9f ;  /* 0xffffff9f0a047836 */ /* 0x004fca0000000000 */
[----:B------:R-:W-:-:S04]  /*1d10*/  LOP3.LUT R4, R4, 0xff, RZ, 0xc0, !PT ;  /* 0x000000ff04047812 */ /* 0x000fc800078ec0ff */
[----:B------:R-:W-:-:S13]  /*1d20*/  ISETP.GT.U32.AND P0, PT, R4, 0x19, PT ;  /* 0x000000190400780c */ /* 0x000fda0003f04070 */
[----:B------:R-:W-:Y:S05]  /*1d30*/  @P0 BRA `(.L_x_48) ;  /* 0x00000000001c0947 */ /* 0x000fea0003800000 */
[----:B------:R-:W-:-:S05]  /*1d40*/  VIADD R4, R10, 0xffffffe0 ;  /* 0xffffffe00a047836 */ /* 0x000fca0000000000 */
[----:B------:R2:W-:Y:S01]  /*1d50*/  STL.U8 [R5], R4 ;  /* 0x0000000405007387 */ /* 0x0005e20000100000 */
[----:B------:R-:W-:Y:S05]  /*1d60*/  BRA `(.L_x_48) ;  /* 0x0000000000107947 */ /* 0x000fea0003800000 */
.L_x_47:
[----:B-----5:R-:W-:-:S05]  /*1d70*/  VIADD R4, R6, 0xffffffbf ;  /* 0xffffffbf06047836 */ /* 0x020fca0000000000 */
[----:B------:R-:W-:-:S04]  /*1d80*/  LOP3.LUT R4, R4, 0xff, RZ, 0xc0, !PT ;  /* 0x000000ff04047812 */ /* 0x000fc800078ec0ff */
[----:B------:R-:W-:-:S13]  /*1d90*/  ISETP.GE.U32.AND P0, PT, R4, 0x1a, PT ;  /* 0x0000001a0400780c */ /* 0x000fda0003f06070 */
[----:B------:R-:W-:-:S07]  /*1da0*/  @!P0 VIADD R6, R6, 0x20 ;  /* 0x0000002006068836 */ /* 0x000fce0000000000 */
.L_x_48:
[----:B------:R-:W-:Y:S05]  /*1db0*/  BSYNC.RECONVERGENT B4 ;  /* 0x0000000000047941 */ /* 0x000fea0003800200 */
.L_x_46:
[----:B------:R-:W-:-:S13]  /*1dc0*/  ISETP.NE.AND P0, PT, R3, 0x1, PT ;  /* 0x000000010300780c */ /* 0x000fda0003f05270 */
[----:B------:R-:W-:Y:S05]  /*1dd0*/  @!P0 BRA `(.L_x_45) ;  /* 0x0000000000388947 */ /* 0x000fea0003800000 */
[----:B01-3--:R-:W2:Y:S02]  /*1de0*/  LDL.U8 R10, [R5+0x1] ;  /* 0x00000100050a7983 */ /* 0x00bea40000100000 */
[----:B--2---:R-:W-:-:S05]  /*1df0*/  VIADD R4, R10, 0xffffff9f ;  /* 0xffffff9f0a047836 */ /* 0x004fca0000000000 */
[----:B------:R-:W-:-:S04]  /*1e00*/  LOP3.LUT R4, R4, 0xff, RZ, 0xc0, !PT ;  /* 0x000000ff04047812 */ /* 0x000fc800078ec0ff */
[----:B------:R-:W-:-:S13]  /*1e10*/  ISETP.GT.U32.AND P0, PT, R4, 0x19, PT ;  /* 0x000000190400780c */ /* 0x000fda0003f04070 */
[----:B------:R-:W-:-:S05]  /*1e20*/  @!P0 VIADD R4, R10, 0xffffffe0 ;  /* 0xffffffe00a048836 */ /* 0x000fca0000000000 */
[----:B------:R4:W-:Y:S01]  /*1e30*/  @!P0 STL.U8 [R5+0x1], R4 ;  /* 0x0000010405008387 */ /* 0x0009e20000100000 */
[----:B------:R-:W-:-:S13]  /*1e40*/  ISETP.NE.AND P0, PT, R3, 0x2, PT ;  /* 0x000000020300780c */ /* 0x000fda0003f05270 */
[----:B----4-:R-:W-:Y:S05]  /*1e50*/  @!P0 BRA `(.L_x_45) ;  /* 0x0000000000188947 */ /* 0x010fea0003800000 */
[----:B------:R-:W2:Y:S02]  /*1e60*/  LDL.U8 R4, [R5+0x2] ;  /* 0x0000020005047983 */ /* 0x000ea40000100000 */
[----:B--2---:R-:W-:-:S05]  /*1e70*/  VIADD R3, R4, 0xffffff9f ;  /* 0xffffff9f04037836 */ /* 0x004fca0000000000 */
[----:B------:R-:W-:-:S04]  /*1e80*/  LOP3.LUT R3, R3, 0xff, RZ, 0xc0, !PT ;  /* 0x000000ff03037812 */ /* 0x000fc800078ec0ff */
[----:B------:R-:W-:-:S13]  /*1e90*/  ISETP.GT.U32.AND P0, PT, R3, 0x19, PT ;  /* 0x000000190300780c */ /* 0x000fda0003f04070 */
[----:B------:R-:W-:-:S05]  /*1ea0*/  @!P0 VIADD R3, R4, 0xffffffe0 ;  /* 0xffffffe004038836 */ /* 0x000fca0000000000 */
[----:B------:R4:W-:Y:S02]  /*1eb0*/  @!P0 STL.U8 [R5+0x2], R3 ;  /* 0x0000020305008387 */ /* 0x0009e40000100000 */
.L_x_45:
[----:B------:R-:W-:Y:S05]  /*1ec0*/  BSYNC.RECONVERGENT B3 ;  /* 0x0000000000037941 */ /* 0x000fea0003800200 */
.L_x_44:
[----:B-----5:R0:W-:Y:S01]  /*1ed0*/  STL.U8 [R1], R6 ;  /* 0x0000000601007387 */ /* 0x0201e20000100000 */
[----:B--2---:R-:W-:Y:S01]  /*1ee0*/  IMAD.MOV.U32 R4, RZ, RZ, R0 ;  /* 0x000000ffff047224 */ /* 0x004fe200078e0000 */
[----:B------:R-:W-:Y:S06]  /*1ef0*/  BRA `(.L_x_38) ;  /* 0x0000000400607947 */ /* 0x000fec0003800000 */
.L_x_37:
        /* <DEDUP_REMOVED lines=12> */
.L_x_53:
        /* <DEDUP_REMOVED lines=34> */
.L_x_52:
[----:B------:R-:W-:Y:S05]  /*21e0*/  BSYNC.RECONVERGENT B4 ;  /* 0x0000000000047941 */ /* 0x000fea0003800200 */
.L_x_51:
[----:B------:R-:W-:Y:S05]  /*21f0*/  @P2 BRA `(.L_x_53) ;  /* 0xfffffffc00702947 */ /* 0x000fea000383ffff */
.L_x_50:
[----:B------:R-:W-:Y:S05]  /*2200*/  BSYNC.RECONVERGENT B3 ;  /* 0x0000000000037941 */ /* 0x000fea0003800200 */
.L_x_49:
        /* <DEDUP_REMOVED lines=15> */
.L_x_57:
[----:B-----5:R-:W-:-:S05]  /*2300*/  VIADD R4, R6, 0xffffff9f ;  /* 0xffffff9f06047836 */ /* 0x020fca0000000000 */
[----:B------:R-:W-:-:S04]  /*2310*/  LOP3.LUT R4, R4, 0xff, RZ, 0xc0, !PT ;  /* 0x000000ff04047812 */ /* 0x000fc800078ec0ff */
[----:B------:R-:W-:-:S13]  /*2320*/  ISETP.GE.U32.AND P0, PT, R4, 0x1a, PT ;  /* 0x0000001a0400780c */ /* 0x000fda0003f06070 */
[----:B------:R-:W-:-:S07]  /*2330*/  @!P0 VIADD R6, R6, 0xffffffe0 ;  /* 0xffffffe006068836 */ /* 0x000fce0000000000 */
.L_x_58:
[----:B------:R-:W-:Y:S05]  /*2340*/  BSYNC.RECONVERGENT B4 ;  /* 0x0000000000047941 */ /* 0x000fea0003800200 */
.L_x_56:
        /* <DEDUP_REMOVED lines=16> */
.L_x_55:
[----:B------:R-:W-:Y:S05]  /*2450*/  BSYNC.RECONVERGENT B3 ;  /* 0x0000000000037941 */ /* 0x000fea0003800200 */
.L_x_54:
[----:B-----5:R0:W-:Y:S01]  /*2460*/  STL.U8 [R1], R6 ;  /* 0x0000000601007387 */ /* 0x0201e20000100000 */
[----:B--2---:R-:W-:-:S07]  /*2470*/  IMAD.MOV.U32 R4, RZ, RZ, R0 ;  /* 0x000000ffff047224 */ /* 0x004fce00078e0000 */
.L_x_38:
[----:B------:R-:W-:Y:S05]  /*2480*/  BSYNC.RECONVERGENT B2 ;  /* 0x0000000000027941 */ /* 0x000fea0003800200 */
.L_x_36:
[----:B------:R-:W-:Y:S05]  /*2490*/  BRA `(.L_x_25) ;  /* 0x0000006000ec7947 */ /* 0x000fea0003800000 */
.L_x_21:
[----:B------:R-:W-:Y:S01]  /*24a0*/  ISETP.GT.AND P0, PT, R5, 0xf, PT ;  /* 0x0000000f0500780c */ /* 0x000fe20003f04270 */
[----:B------:R-:W-:-:S12]  /*24b0*/  BSSY.RECONVERGENT B3, `(.L_x_59) ;  /* 0x000011d000037945 */ /* 0x000fd80003800200 */
[----:B------:R-:W-:Y:S05]  /*24c0*/  @P0 BRA `(.L_x_60) ;  /* 0x00000008009c0947 */ /* 0x000fea0003800000 */
[----:B------:R-:W-:-:S13]  /*24d0*/  ISETP.NE.AND P0, PT, R5, 0x5, PT ;  /* 0x000000050500780c */ /* 0x000fda0003f05270 */
[----:B------:R-:W-:Y:S05]  /*24e0*/  @!P0 BRA `(.L_x_61) ;  /* 0x00000000006c8947 */ /* 0x000fea0003800000 */
[----:B------:R-:W-:Y:S01]  /*24f0*/  ISETP.NE.AND P0, PT, R5, 0x6, PT ;  /* 0x000000060500780c */ /* 0x000fe20003f05270 */
[----:B------:R-:W-:-:S12]  /*2500*/  IMAD.MOV.U32 R4, RZ, RZ, R0 ;  /* 0x000000ffff047224 */ /* 0x000fd800078e0000 */
[----:B------:R-:W-:Y:S05]  /*2510*/  @P0 BRA `(.L_x_62) ;  /* 0x0000001000580947 */ /* 0x000fea0003800000 */
[----:B------:R-:W2:Y:S01]  /*2520*/  LDG.E.U8.CONSTANT R15, desc[UR6][R14.64+0x1] ;  /* 0x000001060e0f7981 */ /* 0x000ea2000c1e9100 */
[----:B------:R-:W-:Y:S02]  /*2530*/  VIADD R2, R6, 0x2 ;  /* 0x0000000206027836 */ /* 0x000fe40000000000 */
[----:B------:R-:W-:Y:S01]  /*2540*/  IMAD.MOV.U32 R4, RZ, RZ, R0 ;  /* 0x000000ffff047224 */ /* 0x000fe200078e0000 */
[----:B--2---:R-:W-:-:S13]  /*2550*/  ISETP.GT.AND P0, PT, R0, R15, PT ;  /* 0x0000000f0000720c */ /* 0x004fda0003f04270 */
[----:B------:R-:W-:Y:S05]  /*2560*/  @!P0 BRA `(.L_x_62) ;  /* 0x0000001000448947 */ /* 0x000fea0003800000 */
[----:B------:R-:W-:-:S05]  /*2570*/  LOP3.LUT R4, R15, 0xff, RZ, 0xc0, !PT ;  /* 0x000000ff0f047812 */ /* 0x000fca00078ec0ff */
[----:B------:R-:W-:-:S05]  /*2580*/  IMAD.IADD R6, R1, 0x1, R4 ;  /* 0x0000000101067824 */ /* 0x000fca00078e0204 */
[----:B------:R-:W2:Y:S02]  /*2590*/  LDL.U8 R5, [R6] ;  /* 0x0000000006057983 */ /* 0x000ea40000100000 */
[----:B--2---:R-:W-:-:S05]  /*25a0*/  VIADD R3, R5, 0xffffff9f ;  /* 0xffffff9f05037836 */ /* 0x004fca0000000000 */
[----:B------:R-:W-:-:S04]  /*25b0*/  LOP3.LUT R3, R3, 0xff, RZ, 0xc0, !PT ;  /* 0x000000ff03037812 */ /* 0x000fc800078ec0ff */
[----:B------:R-:W-:-:S13]  /*25c0*/  ISETP.GT.U32.AND P0, PT, R3, 0x19, PT ;  /* 0x000000190300780c */ /* 0x000fda0003f04070 */
[----:B------:R-:W-:Y:S02]  /*25d0*/  @!P0 VIADD R3, R5, 0xffffffe0 ;  /* 0xffffffe005038836 */ /* 0x000fe40000000000 */
[----:B------:R-:W-:-:S03]  /*25e0*/  @!P0 IMAD.MOV.U32 R4, RZ, RZ, R0 ;  /* 0x000000ffff048224 */ /* 0x000fc600078e0000 */
[----:B------:R0:W-:Y:S01]  /*25f0*/  @!P0 STL.U8 [R6], R3 ;  /* 0x0000000306008387 */ /* 0x0001e20000100000 */
[----:B------:R-:W-:Y:S05]  /*2600*/  @!P0 BRA `(.L_x_62) ;  /* 0x00000010001c8947 */ /* 0x000fea0003800000 */
[----:B0-----:R-:W-:Y:S02]  /*2610*/  VIADD R3, R5, 0xffffffbf ;  /* 0xffffffbf05037836 */ /* 0x001fe40000000000 */
[----:B------:R-:W-:-:S03]  /*2620*/  IMAD.MOV.U32 R4, RZ, RZ, R0 ;  /* 0x000000ffff047224 */ /* 0x000fc600078e0000 */
[----:B------:R-:W-:-:S04]  /*2630*/  LOP3.LUT R3, R3, 0xff, RZ, 0xc0, !PT ;  /* 0x000000ff03037812 */ /* 0x000fc800078ec0ff */
[----:B------:R-:W-:-:S13]  /*2640*/  ISETP.GT.U32.AND P0, PT, R3, 0x19, PT ;  /* 0x000000190300780c */ /* 0x000fda0003f04070 */
[----:B------:R-:W-:Y:S05]  /*2650*/  @P0 BRA `(.L_x_62) ;  /* 0x0000001000080947 */ /* 0x000fea0003800000 */
[----:B------:R-:W-:Y:S02]  /*2660*/  VIADD R3, R5, 0x20 ;  /* 0x0000002005037836 */ /* 0x000fe40000000000 */
[----:B------:R-:W-:-:S03]  /*2670*/  IMAD.MOV.U32 R4, RZ, RZ, R0 ;  /* 0x000000ffff047224 */ /* 0x000fc600078e0000 */
[----:B------:R1:W-:Y:S01]  /*2680*/  STL.U8 [R6], R3 ;  /* 0x0000000306007387 */ /* 0x0003e20000100000 */
[----:B------:R-:W-:Y:S05]  /*2690*/  BRA `(.L_x_62) ;  /* 0x0000000c00f87947 */ /* 0x000fea0003800000 */
.L_x_61:
[----:B------:R-:W-:Y:S01]  /*26a0*/  ISETP.GE.AND P0, PT, R0, 0x1, PT ;  /* 0x000000010000780c */ /* 0x000fe20003f06270 */
[----:B------:R-:W-:-:S12]  /*26b0*/  IMAD.MOV.U32 R4, RZ, RZ, R0 ;  /* 0x000000ffff047224 */ /* 0x000fd800078e0000 */
[----:B------:R-:W-:Y:S05]  /*26c0*/  @!P0 BRA `(.L_x_62) ;  /* 0x0000000c00ec8947 */ /* 0x000fea0003800000 */
[C---:B------:R-:W-:Y:S01]  /*26d0*/  VIADD R3, R0.reuse, 0xffffffff ;  /* 0xffffffff00037836 */ /* 0x040fe20000000000 */
[----:B------:R-:W-:Y:S01]  /*26e0*/  BSSY.RECONVERGENT B2, `(.L_x_63) ;  /* 0x0000049000027945 */ /* 0x000fe20003800200 */
[----:B------:R-:W-:Y:S01]  /*26f0*/  LOP3.LUT R12, R0, 0x3, RZ, 0xc0, !PT ;  /* 0x00000003000c7812 */ /* 0x000fe200078ec0ff */
[----:B------:R-:W-:Y:S02]  /*2700*/  IMAD.MOV.U32 R6, RZ, RZ, RZ ;  /* 0x000000ffff067224 */ /* 0x000fe400078e00ff */
[----:B------:R-:W-:-:S13]  /*2710*/  ISETP.GE.U32.AND P0, PT, R3, 0x3, PT ;  /* 0x000000030300780c */ /* 0x000fda0003f06070 */
[----:B------:R-:W-:Y:S05]  /*2720*/  @!P0 BRA `(.L_x_64) ;  /* 0x0000000400108947 */ /* 0x000fea0003800000 */
[----:B------:R-:W-:Y:S01]  /*2730*/  LOP3.LUT R6, R0, 0x7ffffffc, RZ, 0xc0, !PT ;  /* 0x7ffffffc00067812 */ /* 0x000fe200078ec0ff */
[----:B------:R-:W-:-:S07]  /*2740*/  IMAD.MOV.U32 R3, RZ, RZ, RZ ;  /* 0x000000ffff037224 */ /* 0x000fce00078e00ff */
.L_x_76:
[----:B01----:R-:W-:-:S05]  /*2750*/  IMAD.IADD R4, R1, 0x1, R3 ;  /* 0x0000000101047824 */ /* 0x003fca00078e0203 */
[----:B------:R-:W2:Y:S04]  /*2760*/  LDL.U8 R14, [R4] ;  /* 0x00000000040e7983 */ /* 0x000ea80000100000 */
[----:B------:R-:W3:Y:S01]  /*2770*/  LDL.U8 R15, [R4+0x1] ;  /* 0x00000100040f7983 */ /* 0x000ee20000100000 */
[----:B------:R-:W-:Y:S01]  /*2780*/  VIADD R3, R3, 0x4 ;  /* 0x0000000403037836 */ /* 0x000fe20000000000 */
[----:B------:R-:W-:Y:S04]  /*2790*/  BSSY.RECONVERGENT B4, `(.L_x_65) ;  /* 0x0000010000047945 */ /* 0x000fe80003800200 */
[----:B------:R-:W-:Y:S01]  /*27a0*/  ISETP.NE.AND P0, PT, R3, R6, PT ;  /* 0x000000060300720c */ /* 0x000fe20003f05270 */
[----:B--2---:R-:W-:-:S02]  /*27b0*/  VIADD R5, R14, 0xffffff9f ;  /* 0xffffff9f0e057836 */ /* 0x004fc40000000000 */
[----:B---3--:R-:W-:-:S03]  /*27c0*/  VIADD R10, R15, 0xffffff9f ;  /* 0xffffff9f0f0a7836 */ /* 0x008fc60000000000 */
[----:B------:R-:W-:-:S04]  /*27d0*/  LOP3.LUT R5, R5, 0xff, RZ, 0xc0, !PT ;  /* 0x000000ff05057812 */ /* 0x000fc800078ec0ff */
[----:B------:R-:W-:Y:S02]  /*27e0*/  ISETP.GT.U32.AND P1, PT, R5, 0x19, PT ;  /* 0x000000190500780c */ /* 0x000fe40003f24070 */
[----:B------:R-:W-:-:S04]  /*27f0*/  LOP3.LUT R10, R10, 0xff, RZ, 0xc0, !PT ;  /* 0x000000ff0a0a7812 */ /* 0x000fc800078ec0ff */
[----:B------:R-:W-:-:S07]  /*2800*/  ISETP.GE.U32.AND P2, PT, R10, 0x1a, PT ;  /* 0x0000001a0a00780c */ /* 0x000fce0003f46070 */
[----:B------:R-:W-:-:S05]  /*2810*/  @!P1 VIADD R5, R14, 0xffffffe0 ;  /* 0xffffffe00e059836 */ /* 0x000fca0000000000 */
[----:B------:R0:W-:Y:S01]  /*2820*/  @!P1 STL.U8 [R4], R5 ;  /* 0x0000000504009387 */ /* 0x0001e20000100000 */
[----:B------:R-:W-:Y:S05]  /*2830*/  @!P1 BRA `(.L_x_66) ;  /* 0x0000000000149947 */ /* 0x000fea0003800000 */
[----:B0-----:R-:W-:-:S05]  /*2840*/  VIADD R5, R14, 0xffffffbf ;  /* 0xffffffbf0e057836 */ /* 0x001fca0000000000 */
[----:B------:R-:W-:-:S04]  /*2850*/  LOP3.LUT R5, R5, 0xff, RZ, 0xc0, !PT ;  /* 0x000000ff05057812 */ /* 0x000fc800078ec0ff */
[----:B------:R-:W-:-:S13]  /*2860*/  ISETP.GT.U32.AND P1, PT, R5, 0x19, PT ;  /* 0x000000190500780c */ /* 0x000fda0003f24070 */
[----:B------:R-:W-:-:S05]  /*2870*/  @!P1 VIADD R5, R14, 0x20 ;  /* 0x000000200e059836 */ /* 0x000fca0000000000 */
[----:B------:R1:W-:Y:S02]  /*2880*/  @!P1 STL.U8 [R4], R5 ;  /* 0x0000000504009387 */ /* 0x0003e40000100000 */
.L_x_66:
[----:B------:R-:W-:Y:S05]  /*2890*/  BSYNC.RECONVERGENT B4 ;  /* 0x0000000000047941 */ /* 0x000fea0003800200 */
.L_x_65:
[----:B------:R-:W-:Y:S04]  /*28a0*/  BSSY.RECONVERGENT B4, `(.L_x_67) ;  /* 0x000000b000047945 */ /* 0x000fe80003800200 */
[----:B------:R-:W-:Y:S05]  /*28b0*/  @!P2 BRA `(.L_x_68) ;  /* 0x00000000001ca947 */ /* 0x000fea0003800000 */
[----:B01----:R-:W-:-:S05]  /*28c0*/  VIADD R5, R15, 0xffffffbf ;  /* 0xffffffbf0f057836 */ /* 0x003fca0000000000 */
[----:B------:R-:W-:-:S04]  /*28d0*/  LOP3.LUT R5, R5, 0xff, RZ, 0xc0, !PT ;  /* 0x000000ff05057812 */ /* 0x000fc800078ec0ff */
[----:B------:R-:W-:-:S13]  /*28e0*/  ISETP.GT.U32.AND P1, PT, R5, 0x19, PT ;  /* 0x000000190500780c */ /* 0x000fda0003f24070 */
[----:B------:R-:W-:Y:S05]  /*28f0*/  @P1 BRA `(.L_x_69) ;  /* 0x0000000000141947 */ /* 0x000fea0003800000 */
[----:B------:R-:W-:-:S05]  /*2900*/  VIADD R5, R15, 0x20 ;  /* 0x000000200f057836 */ /* 0x000fca0000000000 */
[----:B------:R1:W-:Y:S01]  /*2910*/  STL.U8 [R4+0x1], R5 ;  /* 0x0000010504007387 */ /* 0x0003e20000100000 */
[----:B------:R-:W-:Y:S05]  /*2920*/  BRA `(.L_x_69) ;  /* 0x0000000000087947 */ /* 0x000fea0003800000 */
.L_x_68:
[----:B01----:R-:W-:-:S05]  /*2930*/  VIADD R5, R15, 0xffffffe0 ;  /* 0xffffffe00f057836 */ /* 0x003fca0000000000 */
[----:B------:R0:W-:Y:S02]  /*2940*/  STL.U8 [R4+0x1], R5 ;  /* 0x0000010504007387 */ /* 0x0001e40000100000 */
.L_x_69:
[----:B------:R-:W-:Y:S05]  /*2950*/  BSYNC.RECONVERGENT B4 ;  /* 0x0000000000047941 */ /* 0x000fea0003800200 */
.L_x_67:
[----:B------:R-:W0:Y:S01]  /*2960*/  LDL.U8 R10, [R4+0x2] ;  /* 0x00000200040a7983 */ /* 0x000e220000100000 */
[----:B------:R-:W-:Y:S01]  /*2970*/  BSSY.RECONVERGENT B4, `(.L_x_70) ;  /* 0x000000e000047945 */ /* 0x000fe20003800200 */
[----:B01----:R-:W-:-:S05]  /*2980*/  VIADD R5, R10, 0xffffff9f ;  /* 0xffffff9f0a057836 */ /* 0x003fca0000000000 */
[----:B------:R-:W-:-:S04]  /*2990*/  LOP3.LUT R5, R5, 0xff, RZ, 0xc0, !PT ;  /* 0x000000ff05057812 */ /* 0x000fc800078ec0ff */
[----:B------:R-:W-:-:S13]  /*29a0*/  ISETP.GE.U32.AND P1, PT, R5, 0x1a, PT ;  /* 0x0000001a0500780c */ /* 0x000fda0003f26070 */
[----:B------:R-:W-:Y:S05]  /*29b0*/  @!P1 BRA `(.L_x_71) ;  /* 0x00000000001c9947 */ /* 0x000fea0003800000 */
[----:B------:R-:W-:-:S05]  /*29c0*/  VIADD R5, R10, 0xffffffbf ;  /* 0xffffffbf0a057836 */ /* 0x000fca0000000000 */
[----:B------:R-:W-:-:S04]  /*29d0*/  LOP3.LUT R5, R5, 0xff, RZ, 0xc0, !PT ;  /* 0x000000ff05057812 */ /* 0x000fc800078ec0ff */
[----:B------:R-:W-:-:S13]  /*29e0*/  ISETP.GT.U32.AND P1, PT, R5, 0x19, PT ;  /* 0x000000190500780c */ /* 0x000fda0003f24070 */
[----:B------:R-:W-:Y:S05]  /*29f0*/  @P1 BRA `(.L_x_72) ;  /* 0x0000000000141947 */ /* 0x000fea0003800000 */
[----:B------:R-:W-:-:S05]  /*2a00*/  VIADD R5, R10, 0x20 ;  /* 0x000000200a057836 */ /* 0x000fca0000000000 */
[----:B------:R0:W-:Y:S01]  /*2a10*/  STL.U8 [R4+0x2], R5 ;  /* 0x0000020504007387 */ /* 0x0001e20000100000 */
[----:B------:R-:W-:Y:S05]  /*2a20*/  BRA `(.L_x_72) ;  /* 0x0000000000087947 */ /* 0x000fea0003800000 */
.L_x_71:
[----:B------:R-:W-:-:S05]  /*2a30*/  VIADD R5, R10, 0xffffffe0 ;  /* 0xffffffe00a057836 */ /* 0x000fca0000000000 */
[----:B------:R1:W-:Y:S02]  /*2a40*/  STL.U8 [R4+0x2], R5 ;  /* 0x0000020504007387 */ /* 0x0003e40000100000 */
.L_x_72:
[----:B------:R-:W-:Y:S05]  /*2a50*/  BSYNC.RECONVERGENT B4 ;  /* 0x0000000000047941 */ /* 0x000fea0003800200 */
.L_x_70:
        /* <DEDUP_REMOVED lines=13> */
.L_x_74:
[----:B------:R-:W-:-:S05]  /*2b30*/  VIADD R5, R10, 0xffffffe0 ;  /* 0xffffffe00a057836 */ /* 0x000fca0000000000 */
[----:B------:R0:W-:Y:S02]  /*2b40*/  STL.U8 [R4+0x3], R5 ;  /* 0x0000030504007387 */ /* 0x0001e40000100000 */
.L_x_75:
[----:B------:R-:W-:Y:S05]  /*2b50*/  BSYNC.RECONVERGENT B4 ;  /* 0x0000000000047941 */ /* 0x000fea0003800200 */
.L_x_73:
[----:B------:R-:W-:Y:S05]  /*2b60*/  @P0 BRA `(.L_x_76) ;  /* 0xfffffff800f80947 */ /* 0x000fea000383ffff */
.L_x_64:
[----:B------:R-:W-:Y:S05]  /*2b70*/  BSYNC.RECONVERGENT B2 ;  /* 0x0000000000027941 */ /* 0x000fea0003800200 */
.L_x_63:
[----:B------:R-:W-:Y:S01]  /*2b80*/  ISETP.NE.AND P0, PT, R12, RZ, PT ;  /* 0x000000ff0c00720c */ /* 0x000fe20003f05270 */
[----:B01----:R-:W-:-:S12]  /*2b90*/  IMAD.MOV.U32 R4, RZ, RZ, R0 ;  /* 0x000000ffff047224 */ /* 0x003fd800078e0000 */
[----:B------:R-:W-:Y:S05]  /*2ba0*/  @!P0 BRA `(.L_x_62) ;  /* 0x0000000800b48947 */ /* 0x000fea0003800000 */
[----:B------:R-:W-:-:S05]  /*2bb0*/  IMAD.IADD R6, R1, 0x1, R6 ;  /* 0x0000000101067824 */ /* 0x000fca00078e0206 */
[----:B------:R-:W2:Y:S01]  /*2bc0*/  LDL.U8 R4, [R6] ;  /* 0x0000000006047983 */ /* 0x000ea20000100000 */
[----:B------:R-:W-:Y:S01]  /*2bd0*/  BSSY.RECONVERGENT B2, `(.L_x_77) ;  /* 0x000000e000027945 */ /* 0x000fe20003800200 */
[----:B--2---:R-:W-:-:S05]  /*2be0*/  VIADD R3, R4, 0xffffff9f ;  /* 0xffffff9f04037836 */ /* 0x004fca0000000000 */
        /* <DEDUP_REMOVED lines=8> */
[----:B------:R1:W-:Y:S01]  /*2c70*/  STL.U8 [R6], R3 ;  /* 0x0000000306007387 */ /* 0x0003e20000100000 */
[----:B------:R-:W-:Y:S05]  /*2c80*/  BRA `(.L_x_79) ;  /* 0x0000000000087947 */ /* 0x000fea0003800000 */
.L_x_78:
[----:B------:R-:W-:-:S05]  /*2c90*/  VIADD R3, R4, 0xffffffe0 ;  /* 0xffffffe004037836 */ /* 0x000fca0000000000 */
[----:B------:R0:W-:Y:S02]  /*2ca0*/  STL.U8 [R6], R3 ;  /* 0x0000000306007387 */ /* 0x0001e40000100000 */
.L_x_79:
[----:B------:R-:W-:Y:S05]  /*2cb0*/  BSYNC.RECONVERGENT B2 ;  /* 0x0000000000027941 */ /* 0x000fea0003800200 */
.L_x_77:
[----:B------:R-:W-:Y:S01]  /*2cc0*/  ISETP.NE.AND P0, PT, R12, 0x1, PT ;  /* 0x000000010c00780c */ /* 0x000fe20003f05270 */
[----:B------:R-:W-:-:S12]  /*2cd0*/  IMAD.MOV.U32 R4, RZ, RZ, R0 ;  /* 0x000000ffff047224 */ /* 0x000fd800078e0000 */
[----:B------:R-:W-:Y:S05]  /*2ce0*/  @!P0 BRA `(.L_x_62) ;  /* 0x0000000800648947 */ /* 0x000fea0003800000 */
        /* <DEDUP_REMOVED lines=13> */
.L_x_81:
[----:B------:R-:W-:-:S05]  /*2dc0*/  VIADD R3, R4, 0xffffffe0 ;  /* 0xffffffe004037836 */ /* 0x000fca0000000000 */
[----:B------:R0:W-:Y:S02]  /*2dd0*/  STL.U8 [R6+0x1], R3 ;  /* 0x0000010306007387 */ /* 0x0001e40000100000 */
.L_x_82:
[----:B------:R-:W-:Y:S05]  /*2de0*/  BSYNC.RECONVERGENT B2 ;  /* 0x0000000000027941 */ /* 0x000fea0003800200 */
.L_x_80:
[----:B------:R-:W-:Y:S01]  /*2df0*/  ISETP.NE.AND P0, PT, R12, 0x2, PT ;  /* 0x000000020c00780c */ /* 0x000fe20003f05270 */
[----:B------:R-:W-:-:S12]  /*2e00*/  IMAD.MOV.U32 R4, RZ, RZ, R0 ;  /* 0x000000ffff047224 */ /* 0x000fd800078e0000 */
[----:B------:R-:W-:Y:S05]  /*2e10*/  @!P0 BRA `(.L_x_62) ;  /* 0x0000000800188947 */ /* 0x000fea0003800000 */
[----:B------:R-:W0:Y:S02]  /*2e20*/  LDL.U8 R5, [R6+0x2] ;  /* 0x0000020006057983 */ /* 0x000e240000100000 */
[----:B01----:R-:W-:-:S05]  /*2e30*/  VIADD R3, R5, 0xffffff9f ;  /* 0xffffff9f05037836 */ /* 0x003fca0000000000 */
[----:B------:R-:W-:-:S04]  /*2e40*/  LOP3.LUT R3, R3, 0xff, RZ, 0xc0, !PT ;  /* 0x000000ff03037812 */ /* 0x000fc800078ec0ff */
[----:B------:R-:W-:-:S13]  /*2e50*/  ISETP.GE.U32.AND P0, PT, R3, 0x1a, PT ;  /* 0x0000001a0300780c */ /* 0x000fda0003f06070 */
[----:B------:R-:W-:Y:S05]  /*2e60*/  @!P0 BRA `(.L_x_83) ;  /* 0x0000000000248947 */ /* 0x000fea0003800000 */
[----:B------:R-:W-:Y:S02]  /*2e70*/  VIADD R3, R5, 0xffffffbf ;  /* 0xffffffbf05037836 */ /* 0x000fe40000000000 */
[----:B------:R-:W-:-:S03]  /*2e80*/  IMAD.MOV.U32 R4, RZ, RZ, R0 ;  /* 0x000000ffff047224 */ /* 0x000fc600078e0000 */
[----:B------:R-:W-:-:S04]  /*2e90*/  LOP3.LUT R3, R3, 0xff, RZ, 0xc0, !PT ;  /* 0x000000ff03037812 */ /* 0x000fc800078ec0ff */
[----:B------:R-:W-:-:S13]  /*2ea0*/  ISETP.GT.U32.AND P0, PT, R3, 0x19, PT ;  /* 0x000000190300780c */ /* 0x000fda0003f04070 */
[----:B------:R-:W-:Y:S05]  /*2eb0*/  @P0 BRA `(.L_x_62) ;  /* 0x0000000400f00947 */ /* 0x000fea0003800000 */
[----:B------:R-:W-:Y:S02]  /*2ec0*/  VIADD R3, R5, 0x20 ;  /* 0x0000002005037836 */ /* 0x000fe40000000000 */
[----:B------:R-:W-:-:S03]  /*2ed0*/  IMAD.MOV.U32 R4, RZ, RZ, R0 ;  /* 0x000000ffff047224 */ /* 0x000fc600078e0000 */
[----:B------:R2:W-:Y:S01]  /*2ee0*/  STL.U8 [R6+0x2], R3 ;  /* 0x0000020306007387 */ /* 0x0005e20000100000 */
[----:B------:R-:W-:Y:S05]  /*2ef0*/  BRA `(.L_x_62) ;  /* 0x0000000400e07947 */ /* 0x000fea0003800000 */
.L_x_83:
[----:B------:R-:W-:Y:S02]  /*2f00*/  VIADD R3, R5, 0xffffffe0 ;  /* 0xffffffe005037836 */ /* 0x000fe40000000000 */
[----:B------:R-:W-:-:S03]  /*2f10*/  IMAD.MOV.U32 R4, RZ, RZ, R0 ;  /* 0x000000ffff047224 */ /* 0x000fc600078e0000 */
[----:B------:R4:W-:Y:S01]  /*2f20*/  STL.U8 [R6+0x2], R3 ;  /* 0x0000020306007387 */ /* 0x0009e20000100000 */
[----:B------:R-:W-:Y:S05]  /*2f30*/  BRA `(.L_x_62) ;  /* 0x0000000400d07947 */ /* 0x000fea0003800000 */
.L_x_60:
[----:B------:R-:W-:-:S13]  /*2f40*/  ISETP.NE.AND P0, PT, R5, 0x10, PT ;  /* 0x000000100500780c */ /* 0x000fda0003f05270 */
[----:B------:R-:W-:Y:S05]  /*2f50*/  @!P0 BRA `(.L_x_84) ;  /* 0x0000000400a88947 */ /* 0x000fea0003800000 */
[----:B------:R-:W-:-:S13]  /*2f60*/  ISETP.NE.AND P0, PT, R5, 0x11, PT ;  /* 0x000000110500780c */ /* 0x000fda0003f05270 */
[----:B------:R-:W-:Y:S05]  /*2f70*/  @!P0 BRA `(.L_x_85) ;  /* 0x0000000000c88947 */ /* 0x000fea0003800000 */
[----:B------:R-:W-:Y:S01]  /*2f80*/  ISETP.NE.AND P0, PT, R5, 0x20, PT ;  /* 0x000000200500780c */ /* 0x000fe20003f05270 */
[----:B------:R-:W-:-:S12]  /*2f90*/  IMAD.MOV.U32 R4, RZ, RZ, R0 ;  /* 0x000000ffff047224 */ /* 0x000fd800078e0000 */
[----:B------:R-:W-:Y:S05]  /*2fa0*/  @P0 BRA `(.L_x_62) ;  /* 0x0000000400b40947 */ /* 0x000fea0003800000 */
[----:B------:R-:W-:Y:S01]  /*2fb0*/  ISETP.GE.AND P0, PT, R0, 0x1, PT ;  /* 0x000000010000780c */ /* 0x000fe20003f06270 */
[----:B------:R-:W-:-:S12]  /*2fc0*/  IMAD.MOV.U32 R4, RZ, RZ, R0 ;  /* 0x000000ffff047224 */ /* 0x000fd800078e0000 */
[----:B------:R-:W-:Y:S05]  /*2fd0*/  @!P0 BRA `(.L_x_62) ;  /* 0x0000000400a88947 */ /* 0x000fea0003800000 */
[----:B------:R-:W-:Y:S01]  /*2fe0*/  ISETP.NE.AND P0, PT, R0, 0x1, PT ;  /* 0x000000010000780c */ /* 0x000fe20003f05270 */
[----:B------:R-:W-:-:S12]  /*2ff0*/  IMAD.MOV.U32 R4, RZ, RZ, RZ ;  /* 0x000000ffff047224 */ /* 0x000fd800078e00ff */
[----:B------:R-:W-:Y:S05]  /*3000*/  @!P0 BRA `(.L_x_62) ;  /* 0x00000004009c8947 */ /* 0x000fea0003800000 */
[C---:B---3--:R-:W-:Y:S01]  /*3010*/  VIADD R10, R0.reuse, 0xffffffff ;  /* 0xffffffff000a7836 */ /* 0x048fe20000000000 */
[----:B------:R-:W-:Y:S01]  /*3020*/  BSSY.RECONVERGENT B2, `(.L_x_86) ;  /* 0x0000016000027945 */ /* 0x000fe20003800200 */
[----:B------:R-:W-:-:S03]  /*3030*/  VIADD R0, R0, 0xfffffffe ;  /* 0xfffffffe00007836 */ /* 0x000fc60000000000 */
[----:B------:R-:W-:Y:S02]  /*3040*/  LOP3.LUT R12, R10, 0x3, RZ, 0xc0, !PT ;  /* 0x000000030a0c7812 */ /* 0x000fe400078ec0ff */
[----:B------:R-:W-:Y:S01]  /*3050*/  ISETP.GE.U32.AND P0, PT, R0, 0x3, PT ;  /* 0x000000030000780c */ /* 0x000fe20003f06070 */
[----:B------:R-:W-:Y:S01]  /*3060*/  IMAD.MOV.U32 R0, RZ, RZ, RZ ;  /* 0x000000ffff007224 */ /* 0x000fe200078e00ff */
[----:B------:R-:W-:-:S11]  /*3070*/  ISETP.NE.AND P1, PT, R12, RZ, PT ;  /* 0x000000ff0c00720c */ /* 0x000fd60003f25270 */
[----:B------:R-:W-:Y:S05]  /*3080*/  @!P0 BRA `(.L_x_87) ;  /* 0x00000000003c8947 */ /* 0x000fea0003800000 */
[----:B------:R-:W-:Y:S01]  /*3090*/  LOP3.LUT R0, R10, 0xfffffffc, RZ, 0xc0, !PT ;  /* 0xfffffffc0a007812 */ /* 0x000fe200078ec0ff */
[----:B------:R-:W-:-:S07]  /*30a0*/  IMAD.MOV.U32 R3, RZ, RZ, RZ ;  /* 0x000000ffff037224 */ /* 0x000fce00078e00ff */
.L_x_88:
[----:B0-----:R-:W-:-:S05]  /*30b0*/  IMAD.IADD R17, R1, 0x1, R3 ;  /* 0x0000000101117824 */ /* 0x001fca00078e0203 */
[----:B------:R-:W2:Y:S04]  /*30c0*/  LDL.U16 R4, [R17+0x2] ;  /* 0x0000020011047983 */ /* 0x000ea80000100400 */
[----:B------:R-:W3:Y:S04]  /*30d0*/  LDL.U8 R6, [R17+0x4] ;  /* 0x0000040011067983 */ /* 0x000ee80000100000 */
[----:B------:R-:W4:Y:S01]  /*30e0*/  LDL.U8 R15, [R17+0x1] ;  /* 0x00000100110f7983 */ /* 0x000f220000100000 */
[----:B------:R-:W-:-:S05]  /*30f0*/  VIADD R3, R3, 0x4 ;  /* 0x0000000403037836 */ /* 0x000fca0000000000 */
[----:B------:R-:W-:Y:S02]  /*3100*/  ISETP.NE.AND P0, PT, R3, R0, PT ;  /* 0x000000000300720c */ /* 0x000fe40003f05270 */
[C---:B--2---:R-:W-:Y:S02]  /*3110*/  PRMT R5, R4.reuse, 0x7771, RZ ;  /* 0x0000777104057816 */ /* 0x044fe400000000ff */
[----:B------:R-:W-:Y:S02]  /*3120*/  PRMT R4, R4, 0x7770, RZ ;  /* 0x0000777004047816 */ /* 0x000fe400000000ff */
[----:B---3--:R-:W-:Y:S02]  /*3130*/  PRMT R5, R5, 0x3340, R6 ;  /* 0x0000334005057816 */ /* 0x008fe40000000006 */
[----:B----4-:R-:W-:-:S04]  /*3140*/  PRMT R4, R15, 0x3340, R4 ;  /* 0x000033400f047816 */ /* 0x010fc80000000004 */
[----:B------:R-:W-:-:S05]  /*3150*/  PRMT R4, R4, 0x5410, R5 ;  /* 0x0000541004047816 */ /* 0x000fca0000000005 */
[----:B------:R0:W-:Y:S01]  /*3160*/  STL [R17], R4 ;  /* 0x0000000411007387 */ /* 0x0001e20000100800 */
[----:B------:R-:W-:Y:S05]  /*3170*/  @P0 BRA `(.L_x_88) ;  /* 0xfffffffc00cc0947 */ /* 0x000fea000383ffff */
.L_x_87:
[----:B------:R-:W-:Y:S05]  /*3180*/  BSYNC.RECONVERGENT B2 ;  /* 0x0000000000027941 */ /* 0x000fea0003800200 */
.L_x_86:
[----:B0-----:R-:W-:Y:S01]  /*3190*/  IMAD.MOV.U32 R4, RZ, RZ, R10 ;  /* 0x000000ffff047224 */ /* 0x001fe200078e000a */
[----:B------:R-:W-:Y:S06]  /*31a0*/  @!P1 BRA `(.L_x_62) ;  /* 0x0000000400349947 */ /* 0x000fec0003800000 */
[----:B------:R-:W-:-:S05]  /*31b0*/  IMAD.IADD R3, R1, 0x1, R0 ;  /* 0x0000000101037824 */ /* 0x000fca00078e0200 */
[----:B------:R-:W2:Y:S01]  /*31c0*/  LDL.U8 R0, [R3+0x1] ;  /* 0x0000010003007983 */ /* 0x000ea20000100000 */
[----:B------:R-:W-:Y:S01]  /*31d0*/  ISETP.NE.AND P0, PT, R12, 0x1, PT ;  /* 0x000000010c00780c */ /* 0x000fe20003f05270 */
[----:B------:R-:W-:Y:S02]  /*31e0*/  IMAD.MOV.U32 R4, RZ, RZ, R10 ;  /* 0x000000ffff047224 */ /* 0x000fe400078e000a */
[----:B--2---:R0:W-:Y:S10]  /*31f0*/  STL.U8 [R3], R0 ;  /* 0x0000000003007387 */ /* 0x0041f40000100000 */
[----:B------:R-:W-:Y:S05]  /*3200*/  @!P0 BRA `(.L_x_62) ;  /* 0x00000004001c8947 */ /* 0x000fea0003800000 */
[----:B0-----:R-:W2:Y:S01]  /*3210*/  LDL.U8 R0, [R3+0x2] ;  /* 0x0000020003007983 */ /* 0x001ea20000100000 */
[----:B------:R-:W-:Y:S01]  /*3220*/  ISETP.NE.AND P0, PT, R12, 0x2, PT ;  /* 0x000000020c00780c */ /* 0x000fe20003f05270 */
[----:B------:R-:W-:Y:S02]  /*3230*/  IMAD.MOV.U32 R4, RZ, RZ, R10 ;  /* 0x000000ffff047224 */ /* 0x000fe400078e000a */
[----:B--2---:R0:W-:Y:S10]  /*3240*/  STL.U8 [R3+0x1], R0 ;  /* 0x0000010003007387 */ /* 0x0041f40000100000 */
[----:B------:R-:W-:Y:S05]  /*3250*/  @!P0 BRA `(.L_x_62) ;  /* 0x0000000400088947 */ /* 0x000fea0003800000 */
[----:B0-----:R-:W2:Y:S01]  /*3260*/  LDL.U8 R0, [R3+0x3] ;  /* 0x0000030003007983 */ /* 0x001ea20000100000 */
[----:B------:R-:W-:-:S03]  /*3270*/  IMAD.MOV.U32 R4, RZ, RZ, R10 ;  /* 0x000000ffff047224 */ /* 0x000fc600078e000a */
[----:B--2---:R0:W-:Y:S01]  /*3280*/  STL.U8 [R3+0x2], R0 ;  /* 0x0000020003007387 */ /* 0x0041e20000100000 */
[----:B------:R-:W-:Y:S05]  /*3290*/  BRA `(.L_x_62) ;  /* 0x0000000000f87947 */ /* 0x000fea0003800000 */
.L_x_85:
[----:B------:R-:W-:Y:S01]  /*32a0*/  ISETP.GT.AND P0, PT, R0, 0x3e, PT ;  /* 0x0000003e0000780c */ /* 0x000fe20003f04270 */
[----:B------:R-:W-:Y:S02]  /*32b0*/  VIADD R2, R6, 0x2 ;  /* 0x0000000206027836 */ /* 0x000fe40000000000 */
[----:B------:R-:W-:-:S10]  /*32c0*/  IMAD.MOV.U32 R4, RZ, RZ, R0 ;  /* 0x000000ffff047224 */ /* 0x000fd400078e0000 */
[----:B------:R-:W-:Y:S05]  /*32d0*/  @P0 BRA `(.L_x_62) ;  /* 0x0000000000e80947 */ /* 0x000fea0003800000 */
[----:B---3--:R0:W5:Y:S01]  /*32e0*/  LDG.E.U8.CONSTANT R10, desc[UR6][R14.64+0x1] ;  /* 0x000001060e0a7981 */ /* 0x008162000c1e9100 */
[----:B------:R-:W-:Y:S01]  /*32f0*/  ISETP.GE.AND P0, PT, R0, 0x1, PT ;  /* 0x000000010000780c */ /* 0x000fe20003f06270 */
[----:B------:R-:W-:-:S12]  /*3300*/  BSSY.RECONVERGENT B2, `(.L_x_89) ;  /* 0x000002c000027945 */ /* 0x000fd80003800200 */
[----:B0-----:R-:W-:Y:S05]  /*3310*/  @!P0 BRA `(.L_x_90) ;  /* 0x0000000000a88947 */ /* 0x001fea0003800000 */
[C---:B------:R-:W-:Y:S01]  /*3320*/  LOP3.LUT P0, R5, R0.reuse, 0x3, RZ, 0xc0, !PT ;  /* 0x0000000300057812 */ /* 0x040fe2000780c0ff */
[----:B------:R-:W-:Y:S01]  /*3330*/  BSSY.RECONVERGENT B4, `(.L_x_91) ;  /* 0x0000015000047945 */ /* 0x000fe20003800200 */
[----:B------:R-:W-:Y:S02]  /*3340*/  VIADD R6, R0, 0xffffffff ;  /* 0xffffffff00067836 */ /* 0x000fe40000000000 */
[----:B------:R-:W-:-:S09]  /*3350*/  IMAD.MOV.U32 R4, RZ, RZ, R0 ;  /* 0x000000ffff047224 */ /* 0x000fd200078e0000 */
[----:B------:R-:W-:Y:S05]  /*3360*/  @!P0 BRA `(.L_x_92) ;  /* 0x0000000000448947 */ /* 0x000fea0003800000 */
[----:B------:R-:W-:-:S05]  /*3370*/  IMAD.IADD R14, R1, 0x1, R6 ;  /* 0x00000001010e7824 */ /* 0x000fca00078e0206 */
[----:B------:R-:W2:Y:S01]  /*3380*/  LDL.U8 R3, [R14] ;  /* 0x000000000e037983 */ /* 0x000ea20000100000 */
[----:B------:R-:W-:Y:S01]  /*3390*/  IMAD.IADD R12, R1, 0x1, R0 ;  /* 0x00000001010c7824 */ /* 0x000fe200078e0200 */
[----:B------:R-:W-:Y:S01]  /*33a0*/  ISETP.NE.AND P0, PT, R5, 0x1, PT ;  /* 0x000000010500780c */ /* 0x000fe20003f05270 */
[----:B------:R-:W-:-:S03]  /*33b0*/  IMAD.MOV.U32 R4, RZ, RZ, R6 ;  /* 0x000000ffff047224 */ /* 0x000fc600078e0006 */
[----:B--2---:R0:W-:Y:S09]  /*33c0*/  STL.U8 [R12], R3 ;  /* 0x000000030c007387 */ /* 0x0041f20000100000 */
[----:B------:R-:W-:Y:S05]  /*33d0*/  @!P0 BRA `(.L_x_92) ;  /* 0x0000000000288947 */ /* 0x000fea0003800000 */
[----:B------:R-:W-:-:S04]  /*33e0*/  VIADD R4, R0, 0xfffffffe ;  /* 0xfffffffe00047836 */ /* 0x000fc80000000000 */
[----:B0-----:R-:W-:-:S05]  /*33f0*/  IMAD.IADD R12, R1, 0x1, R4 ;  /* 0x00000001010c7824 */ /* 0x001fca00078e0204 */
[----:B------:R-:W2:Y:S01]  /*3400*/  LDL.U8 R3, [R12] ;  /* 0x000000000c037983 */ /* 0x000ea20000100000 */
[----:B------:R-:W-:-:S03]  /*3410*/  ISETP.NE.AND P0, PT, R5, 0x2, PT ;  /* 0x000000020500780c */ /* 0x000fc60003f05270 */
[----:B--2---:R1:W-:Y:S10]  /*3420*/  STL.U8 [R14], R3 ;  /* 0x000000030e007387 */ /* 0x0043f40000100000 */
[----:B------:R-:W-:Y:S05]  /*3430*/  @!P0 BRA `(.L_x_92) ;  /* 0x0000000000108947 */ /* 0x000fea0003800000 */
[----:B------:R-:W-:-:S04]  /*3440*/  VIADD R4, R0, 0xfffffffd ;  /* 0xfffffffd00047836 */ /* 0x000fc80000000000 */
[----:B-1----:R-:W-:-:S06]  /*3450*/  IMAD.IADD R3, R1, 0x1, R4 ;  /* 0x0000000101037824 */ /* 0x002fcc00078e0204 */
[----:B------:R-:W2:Y:S04]  /*3460*/  LDL.U8 R3, [R3] ;  /* 0x0000000003037983 */ /* 0x000ea80000100000 */
[----:B--2---:R2:W-:Y:S02]  /*3470*/  STL.U8 [R12], R3 ;  /* 0x000000030c007387 */ /* 0x0045e40000100000 */
.L_x_92:
[----:B------:R-:W-:Y:S05]  /*3480*/  BSYNC.RECONVERGENT B4 ;  /* 0x0000000000047941 */ /* 0x000fea0003800200 */
.L_x_91:
[----:B------:R-:W-:-:S13]  /*3490*/  ISETP.GE.U32.AND P0, PT, R6, 0x3, PT ;  /* 0x000000030600780c */ /* 0x000fda0003f06070 */
[----:B------:R-:W-:Y:S05]  /*34a0*/  @!P0 BRA `(.L_x_90) ;  /* 0x0000000000448947 */ /* 0x000fea0003800000 */
.L_x_93:
[----:B---3--:R-:W-:-:S05]  /*34b0*/  IADD3 R18, PT, PT, R1, -0x1, R4 ;  /* 0xffffffff01127810 */ /* 0x008fca0007ffe004 */
[----:B012---:R-:W2:Y:S01]  /*34c0*/  LDL.U8 R3, [R18] ;  /* 0x0000000012037983 */ /* 0x007ea20000100000 */
[C-C-:B------:R-:W-:Y:S01]  /*34d0*/  IMAD.IADD R16, R1.reuse, 0x1, R4.reuse ;  /* 0x0000000101107824 */ /* 0x140fe200078e0204 */
[----:B------:R-:W-:-:S04]  /*34e0*/  IADD3 R17, PT, PT, R1, -0x2, R4 ;  /* 0xfffffffe01117810 */ /* 0x000fc80007ffe004 */
[----:B--2---:R3:W-:Y:S04]  /*34f0*/  STL.U8 [R16], R3 ;  /* 0x0000000310007387 */ /* 0x0047e80000100000 */
[----:B------:R-:W2:Y:S01]  /*3500*/  LDL.U8 R5, [R17] ;  /* 0x0000000011057983 */ /* 0x000ea20000100000 */
[C---:B------:R-:W-:Y:S01]  /*3510*/  IADD3 R15, PT, PT, R1.reuse, -0x3, R4 ;  /* 0xfffffffd010f7810 */ /* 0x040fe20007ffe004 */
[----:B------:R-:W-:Y:S02]  /*3520*/  VIADD R6, R4, 0xfffffffc ;  /* 0xfffffffc04067836 */ /* 0x000fe40000000000 */
[----:B--2---:R3:W-:Y:S04]  /*3530*/  STL.U8 [R18], R5 ;  /* 0x0000000512007387 */ /* 0x0047e80000100000 */
[----:B------:R-:W2:Y:S01]  /*3540*/  LDL.U8 R12, [R15] ;  /* 0x000000000f0c7983 */ /* 0x000ea20000100000 */
[----:B------:R-:W-:-:S03]  /*3550*/  IMAD.IADD R14, R1, 0x1, R6 ;  /* 0x00000001010e7824 */ /* 0x000fc600078e0206 */
[----:B--2---:R3:W-:Y:S04]  /*3560*/  STL.U8 [R17], R12 ;  /* 0x0000000c11007387 */ /* 0x0047e80000100000 */
[----:B------:R-:W2:Y:S01]  /*3570*/  LDL.U8 R14, [R14] ;  /* 0x000000000e0e7983 */ /* 0x000ea20000100000 */
[----:B------:R-:W-:Y:S01]  /*3580*/  ISETP.GT.U32.AND P0, PT, R4, 0x4, PT ;  /* 0x000000040400780c */ /* 0x000fe20003f04070 */
[----:B------:R-:W-:Y:S02]  /*3590*/  IMAD.MOV.U32 R4, RZ, RZ, R6 ;  /* 0x000000ffff047224 */ /* 0x000fe400078e0006 */
[----:B--2---:R3:W-:Y:S10]  /*35a0*/  STL.U8 [R15], R14 ;  /* 0x0000000e0f007387 */ /* 0x0047f40000100000 */
[----:B------:R-:W-:Y:S05]  /*35b0*/  @P0 BRA `(.L_x_93) ;  /* 0xfffffffc00bc0947 */ /* 0x000fea000383ffff */
.L_x_90:
[----:B------:R-:W-:Y:S05]  /*35c0*/  BSYNC.RECONVERGENT B2 ;  /* 0x0000000000027941 */ /* 0x000fea0003800200 */
.L_x_89:
[----:B-----5:R4:W-:Y:S01]  /*35d0*/  STL.U8 [R1], R10 ;  /* 0x0000000a01007387 */ /* 0x0209e20000100000 */
[----:B------:R-:W-:Y:S01]  /*35e0*/  VIADD R4, R0, 0x1 ;  /* 0x0000000100047836 */ /* 0x000fe20000000000 */
[----:B------:R-:W-:Y:S06]  /*35f0*/  BRA `(.L_x_62) ;  /* 0x0000000000207947 */ /* 0x000fec0003800000 */
.L_x_84:
[----:B------:R-:W-:Y:S01]  /*3600*/  ISETP.GT.AND P0, PT, R0, 0x3e, PT ;  /* 0x0000003e0000780c */ /* 0x000fe20003f04270 */
[----:B------:R-:W-:Y:S02]  /*3610*/  VIADD R2, R6, 0x2 ;  /* 0x0000000206027836 */ /* 0x000fe40000000000 */
[----:B------:R-:W-:-:S10]  /*3620*/  IMAD.MOV.U32 R4, RZ, RZ, R0 ;  /* 0x000000ffff047224 */ /* 0x000fd400078e0000 */
[----:B------:R-:W-:Y:S05]  /*3630*/  @P0 BRA `(.L_x_62) ;  /* 0x0000000000100947 */ /* 0x000fea0003800000 */
[----:B------:R-:W2:Y:S01]  /*3640*/  LDG.E.U8.CONSTANT R14, desc[UR6][R14.64+0x1] ;  /* 0x000001060e0e7981 */ /* 0x000ea2000c1e9100 */
[----:B------:R-:W-:Y:S02]  /*3650*/  IMAD.IADD R3, R1, 0x1, R0 ;  /* 0x0000000101037824 */ /* 0x000fe400078e0200 */
[----:B------:R-:W-:-:S03]  /*3660*/  VIADD R4, R0, 0x1 ;  /* 0x0000000100047836 */ /* 0x000fc60000000000 */
[----:B--2---:R0:W-:Y:S04]  /*3670*/  STL.U8 [R3], R14 ;  /* 0x0000000e03007387 */ /* 0x0041e80000100000 */
.L_x_62:
[----:B------:R-:W-:Y:S05]  /*3680*/  BSYNC.RECONVERGENT B3 ;  /* 0x0000000000037941 */ /* 0x000fea0003800200 */
.L_x_59:
[----:B------:R-:W-:Y:S05]  /*3690*/  BRA `(.L_x_25) ;  /* 0x00000050006c7947 */ /* 0x000fea0003800000 */
.L_x_20:
[----:B------:R-:W-:-:S13]  /*36a0*/  ISETP.GT.AND P0, PT, R5, 0x30, PT ;  /* 0x000000300500780c */ /* 0x000fda0003f04270 */
[----:B------:R-:W-:Y:S05]  /*36b0*/  @P0 BRA `(.L_x_94) ;  /* 0x0000001000340947 */ /* 0x000fea0003800000 */
[----:B------:R-:W-:-:S13]  /*36c0*/  ISETP.GT.AND P0, PT, R5, 0x22, PT ;  /* 0x000000220500780c */ /* 0x000fda0003f04270 */
[----:B------:R-:W-:Y:S05]  /*36d0*/  @P0 BRA `(.L_x_95) ;  /* 0x0000000400180947 */ /* 0x000fea0003800000 */
[----:B------:R-:W-:-:S13]  /*36e0*/  ISETP.NE.AND P0, PT, R5, 0x21, PT ;  /* 0x000000210500780c */ /* 0x000fda0003f05270 */
[----:B------:R-:W-:Y:S05]  /*36f0*/  @!P0 BRA `(.L_x_96) ;  /* 0x0000000400008947 */ /* 0x000fea0003800000 */
[----:B------:R-:W-:Y:S01]  /*3700*/  ISETP.NE.AND P0, PT, R5, 0x22, PT ;  /* 0x000000220500780c */ /* 0x000fe20003f05270 */
[----:B------:R-:W-:Y:S01]  /*3710*/  BSSY.RECONVERGENT B2, `(.L_x_97) ;  /* 0x000003d000027945 */ /* 0x000fe20003800200 */
[----:B------:R-:W-:-:S11]  /*3720*/  IMAD.MOV.U32 R4, RZ, RZ, R0 ;  /* 0x000000ffff047224 */ /* 0x000fd600078e0000 */
[----:B------:R-:W-:Y:S05]  /*3730*/  @P0 BRA `(.L_x_98) ;  /* 0x0000000000e80947 */ /* 0x000fea0003800000 */
[----:B------:R-:W2:Y:S01]  /*3740*/  LDG.E.U8.CONSTANT R15, desc[UR6][R14.64+0x1] ;  /* 0x000001060e0f7981 */ /* 0x000ea2000c1e9100 */
[----:B------:R-:W-:Y:S02]  /*3750*/  VIADD R2, R6, 0x2 ;  /* 0x0000000206027836 */ /* 0x000fe40000000000 */
[----:B------:R-:W-:Y:S01]  /*3760*/  IMAD.MOV.U32 R4, RZ, RZ, R0 ;  /* 0x000000ffff047224 */ /* 0x000fe200078e0000 */
[----:B--2---:R-:W-:-:S13]  /*3770*/  ISETP.GT.AND P0, PT, R0, R15, PT ;  /* 0x0000000f0000720c */ /* 0x004fda0003f04270 */
[----:B------:R-:W-:Y:S05]  /*3780*/  @!P0 BRA `(.L_x_98) ;  /* 0x0000000000d48947 */ /* 0x000fea0003800000 */
[----:B------:R-:W-:-:S05]  /*3790*/  VIADD R4, R0, 0xffffffff ;  /* 0xffffffff00047836 */ /* 0x000fca0000000000 */
[----:B------:R-:W-:-:S13]  /*37a0*/  ISETP.GT.U32.AND P0, PT, R4, R15, PT ;  /* 0x0000000f0400720c */ /* 0x000fda0003f04070 */
[----:B------:R-:W-:Y:S05]  /*37b0*/  @!P0 BRA `(.L_x_98) ;  /* 0x0000000000c88947 */ /* 0x000fea0003800000 */
[----:B------:R-:W-:Y:S01]  /*37c0*/  LOP3.LUT R3, RZ, R15, RZ, 0x33, !PT ;  /* 0x0000000fff037212 */ /* 0x000fe200078e33ff */
[----:B------:R-:W-:Y:S01]  /*37d0*/  BSSY.RECONVERGENT B3, `(.L_x_99) ;  /* 0x0000015000037945 */ /* 0x000fe20003800200 */
[----:B---3--:R-:W-:-:S03]  /*37e0*/  VIADD R10, R0, 0xfffffffe ;  /* 0xfffffffe000a7836 */ /* 0x008fc60000000000 */
[----:B------:R-:W-:Y:S02]  /*37f0*/  IMAD.IADD R3, R0, 0x1, R3 ;  /* 0x0000000100037824 */ /* 0x000fe400078e0203 */
[----:B------:R-:W-:-:S03]  /*3800*/  IMAD.MOV.U32 R0, RZ, RZ, R15 ;  /* 0x000000ffff007224 */ /* 0x000fc600078e000f */
[----:B------:R-:W-:-:S13]  /*3810*/  LOP3.LUT P0, R5, R3, 0x3, RZ, 0xc0, !PT ;  /* 0x0000000303057812 */ /* 0x000fda000780c0ff */
[----:B------:R-:W-:Y:S05]  /*3820*/  @!P0 BRA `(.L_x_100) ;  /* 0x00000000003c8947 */ /* 0x000fea0003800000 */
[----:B------:R-:W-:-:S05]  /*3830*/  LOP3.LUT R0, R15, 0xff, RZ, 0xc0, !PT ;  /* 0x000000ff0f007812 */ /* 0x000fca00078ec0ff */
[----:B------:R-:W-:-:S05]  /*3840*/  IMAD.IADD R6, R1, 0x1, R0 ;  /* 0x0000000101067824 */ /* 0x000fca00078e0200 */
[----:B------:R-:W2:Y:S01]  /*3850*/  LDL.U8 R3, [R6+0x1] ;  /* 0x0000010006037983 */ /* 0x000ea20000100000 */
[----:B------:R-:W-:Y:S01]  /*3860*/  ISETP.NE.AND P0, PT, R5, 0x1, PT ;  /* 0x000000010500780c */ /* 0x000fe20003f05270 */
[----:B------:R-:W-:Y:S02]  /*3870*/  VIADD R0, R15, 0x1 ;  /* 0x000000010f007836 */ /* 0x000fe40000000000 */
[----:B--2---:R0:W-:Y:S10]  /*3880*/  STL.U8 [R6], R3 ;  /* 0x0000000306007387 */ /* 0x0041f40000100000 */
[----:B------:R-:W-:Y:S05]  /*3890*/  @!P0 BRA `(.L_x_100) ;  /* 0x0000000000208947 */ /* 0x000fea0003800000 */
[----:B0-----:R-:W2:Y:S01]  /*38a0*/  LDL.U8 R3, [R6+0x2] ;  /* 0x0000020006037983 */ /* 0x001ea20000100000 */
[----:B------:R-:W-:Y:S01]  /*38b0*/  ISETP.NE.AND P0, PT, R5, 0x2, PT ;  /* 0x000000020500780c */ /* 0x000fe20003f05270 */
[----:B------:R-:W-:Y:S02]  /*38c0*/  VIADD R0, R15, 0x2 ;  /* 0x000000020f007836 */ /* 0x000fe40000000000 */
[----:B--2---:R1:W-:Y:S10]  /*38d0*/  STL.U8 [R6+0x1], R3 ;  /* 0x0000010306007387 */ /* 0x0043f40000100000 */
[----:B------:R-:W-:Y:S05]  /*38e0*/  @!P0 BRA `(.L_x_100) ;  /* 0x00000000000c8947 */ /* 0x000fea0003800000 */
[----:B-1----:R-:W2:Y:S01]  /*38f0*/  LDL.U8 R3, [R6+0x3] ;  /* 0x0000030006037983 */ /* 0x002ea20000100000 */
[----:B------:R-:W-:-:S03]  /*3900*/  VIADD R0, R15, 0x3 ;  /* 0x000000030f007836 */ /* 0x000fc60000000000 */
[----:B--2---:R2:W-:Y:S04]  /*3910*/  STL.U8 [R6+0x2], R3 ;  /* 0x0000020306007387 */ /* 0x0045e80000100000 */
.L_x_100:
[----:B------:R-:W-:Y:S05]  /*3920*/  BSYNC.RECONVERGENT B3 ;  /* 0x0000000000037941 */ /* 0x000fea0003800200 */
.L_x_99:
[----:B012---:R-:W-:-:S05]  /*3930*/  IMAD.IADD R3, R10, 0x1, -R15 ;  /* 0x000000010a037824 */ /* 0x007fca00078e0a0f */
[----:B------:R-:W-:-:S13]  /*3940*/  ISETP.GE.U32.AND P0, PT, R3, 0x3, PT ;  /* 0x000000030300780c */ /* 0x000fda0003f06070 */
[----:B------:R-:W-:Y:S05]  /*3950*/  @!P0 BRA `(.L_x_98) ;  /* 0x0000000000608947 */ /* 0x000fea0003800000 */
[----:B------:R-:W-:-:S05]  /*3960*/  IMAD.IADD R12, R1, 0x1, R0 ;  /* 0x00000001010c7824 */ /* 0x000fca00078e0200 */
[----:B------:R-:W2:Y:S04]  /*3970*/  LDL.U8 R3, [R12+0x1] ;  /* 0x000001000c037983 */ /* 0x000ea80000100000 */
[----:B------:R-:W3:Y:S04]  /*3980*/  LDL.U8 R5, [R12+0x2] ;  /* 0x000002000c057983 */ /* 0x000ee80000100000 */
[----:B------:R-:W4:Y:S04]  /*3990*/  LDL.U8 R6, [R12+0x3] ;  /* 0x000003000c067983 */ /* 0x000f280000100000 */
[----:B------:R-:W5:Y:S01]  /*39a0*/  LDL.U8 R10, [R12+0x4] ;  /* 0x000004000c0a7983 */ /* 0x000f620000100000 */
[----:B------:R-:W-:-:S05]  /*39b0*/  VIADD R0, R0, 0x4 ;  /* 0x0000000400007836 */ /* 0x000fca0000000000 */
[----:B------:R-:W-:Y:S01]  /*39c0*/  ISETP.NE.AND P0, PT, R0, R4, PT ;  /* 0x000000040000720c */ /* 0x000fe20003f05270 */
[----:B--2---:R0:W-:Y:S04]  /*39d0*/  STL.U8 [R12], R3 ;  /* 0x000000030c007387 */ /* 0x0041e80000100000 */
[----:B---3--:R0:W-:Y:S04]  /*39e0*/  STL.U8 [R12+0x1], R5 ;  /* 0x000001050c007387 */ /* 0x0081e80000100000 */
[----:B----4-:R0:W-:Y:S04]  /*39f0*/  STL.U8 [R12+0x2], R6 ;  /* 0x000002060c007387 */ /* 0x0101e80000100000 */
[----:B-----5:R0:W-:Y:S01]  /*3a00*/  STL.U8 [R12+0x3], R10 ;  /* 0x0000030a0c007387 */ /* 0x0201e20000100000 */
[----:B------:R-:W-:Y:S05]  /*3a10*/  @!P0 BRA `(.L_x_98) ;  /* 0x0000000000308947 */ /* 0x000fea0003800000 */
.L_x_101:
[----:B01----:R-:W-:-:S05]  /*3a20*/  IMAD.IADD R12, R1, 0x1, R0 ;  /* 0x00000001010c7824 */ /* 0x003fca00078e0200 */
        /* <DEDUP_REMOVED lines=10> */
[----:B------:R-:W-:Y:S05]  /*3ad0*/  @P0 BRA `(.L_x_101) ;  /* 0xfffffffc00d00947 */ /* 0x000fea000383ffff */
.L_x_98:
[----:B------:R-:W-:Y:S05]  /*3ae0*/  BSYNC.RECONVERGENT B2 ;  /* 0x0000000000027941 */ /* 0x000fea0003800200 */
.L_x_97:
[----:B------:R-:W-:Y:S05]  /*3af0*/  BRA `(.L_x_25) ;  /* 0x0000004c00547947 */ /* 0x000fea0003800000 */
.L_x_96:
[C---:B------:R-:W-:Y:S01]  /*3b00*/  ISETP.GT.AND P0, PT, R0.reuse, RZ, PT ;  /* 0x000000ff0000720c */ /* 0x040fe20003f04270 */
[----:B------:R-:W-:-:S12]  /*3b10*/  VIADD R4, R0, 0xffffffff ;  /* 0xffffffff00047836 */ /* 0x000fd80000000000 */
[----:B------:R-:W-:Y:S01]  /*3b20*/  @!P0 IMAD.MOV R4, RZ, RZ, R0 ;  /* 0x000000ffff048224 */ /* 0x000fe200078e0200 */
[----:B------:R-:W-:Y:S06]  /*3b30*/  BRA `(.L_x_25) ;  /* 0x0000004c00447947 */ /* 0x000fec0003800000 */
.L_x_95:
        /* <DEDUP_REMOVED lines=8> */
[----:B------:R-:W-:Y:S02]  /*3bc0*/  VIADD R2, R6, 0x3 ;  /* 0x0000000306027836 */ /* 0x000fe40000000000 */
[----:B------:R-:W-:-:S10]  /*3bd0*/  IMAD.MOV.U32 R4, RZ, RZ, R0 ;  /* 0x000000ffff047224 */ /* 0x000fd400078e0000 */
[----:B------:R-:W-:Y:S05]  /*3be0*/  @!P0 BRA `(.L_x_25) ;  /* 0x0000004c00188947 */ /* 0x000fea0003800000 */
[----:B------:R0:W5:Y:S04]  /*3bf0*/  LDG.E.U8.CONSTANT R5, desc[UR6][R14.64+0x1] ;  /* 0x000001060e057981 */ /* 0x000168000c1e9100 */
[----:B---3--:R0:W5:Y:S01]  /*3c00*/  LDG.E.U8.CONSTANT R10, desc[UR6][R14.64+0x2] ;  /* 0x000002060e0a7981 */ /* 0x008162000c1e9100 */
[C---:B------:R-:W-:Y:S01]  /*3c10*/  VIADD R3, R0.reuse, 0xffffffff ;  /* 0xffffffff00037836 */ /* 0x040fe20000000000 */
[----:B------:R-:W-:Y:S01]  /*3c20*/  LOP3.LUT R12, R0, 0x3, RZ, 0xc0, !PT ;  /* 0x00000003000c7812 */ /* 0x000fe200078ec0ff */
[----:B------:R-:W-:Y:S01]  /*3c30*/  BSSY.RECONVERGENT B2, `(.L_x_104) ;  /* 0x0000024000027945 */ /* 0x000fe20003800200 */
[----:B------:R-:W-:Y:S02]  /*3c40*/  IMAD.MOV.U32 R6, RZ, RZ, RZ ;  /* 0x000000ffff067224 */ /* 0x000fe400078e00ff */
[----:B------:R-:W-:-:S02]  /*3c50*/  ISETP.GE.U32.AND P1, PT, R3, 0x3, PT ;  /* 0x000000030300780c */ /* 0x000fc40003f26070 */
[----:B------:R-:W-:-:S11]  /*3c60*/  ISETP.NE.AND P0, PT, R12, RZ, PT ;  /* 0x000000ff0c00720c */ /* 0x000fd60003f05270 */
[----:B0-----:R-:W-:Y:S05]  /*3c70*/  @!P1 BRA `(.L_x_105) ;  /* 0x00000000007c9947 */ /* 0x001fea0003800000 */
[----:B------:R-:W-:Y:S01]  /*3c80*/  LOP3.LUT R6, R0, 0x7ffffffc, RZ, 0xc0, !PT ;  /* 0x7ffffffc00067812 */ /* 0x000fe200078ec0ff */
[----:B------:R-:W-:-:S07]  /*3c90*/  IMAD.MOV.U32 R3, RZ, RZ, RZ ;  /* 0x000000ffff037224 */ /* 0x000fce00078e00ff */
.L_x_106:
[----:B0-----:R-:W-:-:S05]  /*3ca0*/  IMAD.IADD R4, R1, 0x1, R3 ;  /* 0x0000000101047824 */ /* 0x001fca00078e0203 */
[----:B------:R-:W2:Y:S01]  /*3cb0*/  LDL R14, [R4] ;  /* 0x00000000040e7983 */ /* 0x000ea20000100800 */
[----:B------:R-:W-:Y:S01]  /*3cc0*/  VIADD R3, R3, 0x4 ;  /* 0x0000000403037836 */ /* 0x000fe20000000000 */
[C---:B--2---:R-:W-:Y:S02]  /*3cd0*/  PRMT R18, R14.reuse, 0x7771, RZ ;  /* 0x000077710e127816 */ /* 0x044fe400000000ff */
[C---:B------:R-:W-:Y:S02]  /*3ce0*/  PRMT R20, R14.reuse, 0x7772, RZ ;  /* 0x000077720e147816 */ /* 0x040fe400000000ff */
[C---:B------:R-:W-:Y:S02]  /*3cf0*/  PRMT R22, R14.reuse, 0x7773, RZ ;  /* 0x000077730e167816 */ /* 0x040fe400000000ff */
[----:B------:R-:W-:Y:S02]  /*3d00*/  LOP3.LUT R16, R14, 0xff, RZ, 0xc0, !PT ;  /* 0x000000ff0e107812 */ /* 0x000fe400078ec0ff */
[----:B-----5:R-:W-:-:S02]  /*3d10*/  ISETP.NE.AND P2, PT, R18, R5, PT ;  /* 0x000000051200720c */ /* 0x020fc40003f45270 */
[-C--:B------:R-:W-:Y:S02]  /*3d20*/  ISETP.NE.AND P1, PT, R16, R5.reuse, PT ;  /* 0x000000051000720c */ /* 0x080fe40003f25270 */
[-C--:B------:R-:W-:Y:S02]  /*3d30*/  ISETP.NE.AND P3, PT, R20, R5.reuse, PT ;  /* 0x000000051400720c */ /* 0x080fe40003f65270 */
[----:B------:R-:W-:Y:S02]  /*3d40*/  ISETP.NE.AND P4, PT, R22, R5, PT ;  /* 0x000000051600720c */ /* 0x000fe40003f85270 */
[C---:B------:R-:W-:Y:S02]  /*3d50*/  PRMT R15, R14.reuse, 0x7770, RZ ;  /* 0x000077700e0f7816 */ /* 0x040fe400000000ff */
[C---:B------:R-:W-:Y:S02]  /*3d60*/  PRMT R17, R14.reuse, 0x7771, RZ ;  /* 0x000077710e117816 */ /* 0x040fe400000000ff */
[----:B------:R-:W-:-:S02]  /*3d70*/  PRMT R21, R14, 0x7773, RZ ;  /* 0x000077730e157816 */ /* 0x000fc400000000ff */
[----:B------:R-:W-:Y:S02]  /*3d80*/  PRMT R19, R14, 0x7772, RZ ;  /* 0x000077720e137816 */ /* 0x000fe400000000ff */
[C---:B------:R-:W-:Y:S02]  /*3d90*/  SEL R15, R10.reuse, R15, !P1 ;  /* 0x0000000f0a0f7207 */ /* 0x040fe40004800000 */
[C---:B------:R-:W-:Y:S02]  /*3da0*/  SEL R17, R10.reuse, R17, !P2 ;  /* 0x000000110a117207 */ /* 0x040fe40005000000 */
[C---:B------:R-:W-:Y:S02]  /*3db0*/  SEL R21, R10.reuse, R21, !P4 ;  /* 0x000000150a157207 */ /* 0x040fe40006000000 */
[----:B------:R-:W-:Y:S02]  /*3dc0*/  SEL R19, R10, R19, !P3 ;  /* 0x000000130a137207 */ /* 0x000fe40005800000 */
[----:B------:R-:W-:-:S02]  /*3dd0*/  LOP3.LUT R16, R15, 0xffff, RZ, 0xc0, !PT ;  /* 0x0000ffff0f107812 */ /* 0x000fc400078ec0ff */
[----:B------:R-:W-:Y:S02]  /*3de0*/  LOP3.LUT R17, R17, 0xffff, RZ, 0xc0, !PT ;  /* 0x0000ffff11117812 */ /* 0x000fe400078ec0ff */
[----:B------:R-:W-:Y:S02]  /*3df0*/  LOP3.LUT R21, R21, 0xffff, RZ, 0xc0, !PT ;  /* 0x0000ffff15157812 */ /* 0x000fe400078ec0ff */
[----:B------:R-:W-:Y:S02]  /*3e00*/  LOP3.LUT R14, R19, 0xffff, RZ, 0xc0, !PT ;  /* 0x0000ffff130e7812 */ /* 0x000fe400078ec0ff */
[----:B------:R-:W-:Y:S02]  /*3e10*/  PRMT R17, R16, 0x3340, R17 ;  /* 0x0000334010117816 */ /* 0x000fe40000000011 */
[----:B------:R-:W-:Y:S02]  /*3e20*/  PRMT R14, R14, 0x3340, R21 ;  /* 0x000033400e0e7816 */ /* 0x000fe40000000015 */
[----:B------:R-:W-:-:S02]  /*3e30*/  ISETP.NE.AND P1, PT, R3, R6, PT ;  /* 0x000000060300720c */ /* 0x000fc40003f25270 */
[----:B------:R-:W-:-:S05]  /*3e40*/  PRMT R17, R17, 0x5410, R14 ;  /* 0x0000541011117816 */ /* 0x000fca000000000e */
[----:B------:R0:W-:Y:S06]  /*3e50*/  STL [R4], R17 ;  /* 0x0000001104007387 */ /* 0x0001ec0000100800 */
[----:B------:R-:W-:Y:S05]  /*3e60*/  @P1 BRA `(.L_x_106) ;  /* 0xfffffffc008c1947 */ /* 0x000fea000383ffff */
.L_x_105:
[----:B------:R-:W-:Y:S05]  /*3e70*/  BSYNC.RECONVERGENT B2 ;  /* 0x0000000000027941 */ /* 0x000fea0003800200 */
.L_x_104:
[----:B0-----:R-:W-:Y:S01]  /*3e80*/  IMAD.MOV.U32 R4, RZ, RZ, R0 ;  /* 0x000000ffff047224 */ /* 0x001fe200078e0000 */
[----:B------:R-:W-:Y:S06]  /*3e90*/  @!P0 BRA `(.L_x_25) ;  /* 0x00000048006c8947 */ /* 0x000fec0003800000 */
[----:B------:R-:W-:-:S05]  /*3ea0*/  IMAD.IADD R6, R1, 0x1, R6 ;  /* 0x0000000101067824 */ /* 0x000fca00078e0206 */
[----:B------:R-:W2:Y:S01]  /*3eb0*/  LDL.U8 R3, [R6] ;  /* 0x0000000006037983 */ /* 0x000ea20000100000 */
[----:B------:R-:W-:Y:S01]  /*3ec0*/  IMAD.MOV.U32 R4, RZ, RZ, R0 ;  /* 0x000000ffff047224 */ /* 0x000fe200078e0000 */
[----:B--2--5:R-:W-:-:S04]  /*3ed0*/  ISETP.NE.AND P0, PT, R3, R5, PT ;  /* 0x000000050300720c */ /* 0x024fc80003f05270 */
[----:B------:R-:W-:Y:S02]  /*3ee0*/  SEL R3, R10, R3, !P0 ;  /* 0x000000030a037207 */ /* 0x000fe40004000000 */
[----:B------:R-:W-:-:S03]  /*3ef0*/  ISETP.NE.AND P0, PT, R12, 0x1, PT ;  /* 0x000000010c00780c */ /* 0x000fc60003f05270 */
[----:B------:R0:W-:Y:S10]  /*3f00*/  STL.U8 [R6], R3 ;  /* 0x0000000306007387 */ /* 0x0001f40000100000 */
[----:B0-----:R-:W-:Y:S05]  /*3f10*/  @!P0 BRA `(.L_x_25) ;  /* 0x00000048004c8947 */ /* 0x001fea0003800000 */
[----:B------:R-:W2:Y:S01]  /*3f20*/  LDL.U8 R3, [R6+0x1] ;  /* 0x0000010006037983 */ /* 0x000ea20000100000 */
[----:B------:R-:W-:Y:S01]  /*3f30*/  IMAD.MOV.U32 R4, RZ, RZ, R0 ;  /* 0x000000ffff047224 */ /* 0x000fe200078e0000 */
[----:B--2---:R-:W-:-:S04]  /*3f40*/  ISETP.NE.AND P0, PT, R3, R5, PT ;  /* 0x000000050300720c */ /* 0x004fc80003f05270 */
[----:B------:R-:W-:Y:S02]  /*3f50*/  SEL R3, R10, R3, !P0 ;  /* 0x000000030a037207 */ /* 0x000fe40004000000 */
[----:B------:R-:W-:-:S03]  /*3f60*/  ISETP.NE.AND P0, PT, R12, 0x2, PT ;  /* 0x000000020c00780c */ /* 0x000fc60003f05270 */
[----:B------:R0:W-:Y:S10]  /*3f70*/  STL.U8 [R6+0x1], R3 ;  /* 0x0000010306007387 */ /* 0x0001f40000100000 */
[----:B0-----:R-:W-:Y:S05]  /*3f80*/  @!P0 BRA `(.L_x_25) ;  /* 0x0000004800308947 */ /* 0x001fea0003800000 */
[----:B------:R-:W2:Y:S01]  /*3f90*/  LDL.U8 R3, [R6+0x2] ;  /* 0x0000020006037983 */ /* 0x000ea20000100000 */
[----:B------:R-:W-:Y:S01]  /*3fa0*/  IMAD.MOV.U32 R4, RZ, RZ, R0 ;  /* 0x000000ffff047224 */ /* 0x000fe200078e0000 */
[----:B--2---:R-:W-:-:S04]  /*3fb0*/  ISETP.NE.AND P0, PT, R3, R5, PT ;  /* 0x000000050300720c */ /* 0x004fc80003f05270 */
[----:B------:R-:W-:-:S05]  /*3fc0*/  SEL R3, R10, R3, !P0 ;  /* 0x000000030a037207 */ /* 0x000fca0004000000 */
[----:B------:R0:W-:Y:S01]  /*3fd0*/  STL.U8 [R6+0x2], R3 ;  /* 0x0000020306007387 */ /* 0x0001e20000100000 */
[----:B------:R-:W-:Y:S05]  /*3fe0*/  BRA `(.L_x_25) ;  /* 0x0000004800187947 */ /* 0x000fea0003800000 */
.L_x_103:
[----:B------:R-:W2:Y:S01]  /*3ff0*/  LDG.E.U8.CONSTANT R3, desc[UR6][R14.64+0x1] ;  /* 0x000001060e037981 */ /* 0x000ea2000c1e9100 */
[----:B------:R-:W-:Y:S02]  /*4000*/  VIADD R2, R6, 0x3 ;  /* 0x0000000306027836 */ /* 0x000fe40000000000 */
[----:B------:R-:W-:Y:S01]  /*4010*/  IMAD.MOV.U32 R4, RZ, RZ, R0 ;  /* 0x000000ffff047224 */ /* 0x000fe200078e0000 */
[----:B--2---:R-:W-:-:S04]  /*4020*/  ISETP.GE.AND P0, PT, R0, R3, PT ;  /* 0x000000030000720c */ /* 0x004fc80003f06270 */
[----:B------:R-:W-:-:S13]  /*4030*/  ISETP.GT.OR P0, PT, R0, 0x3e, !P0 ;  /* 0x0000003e0000780c */ /* 0x000fda0004704670 */
[----:B------:R-:W-:Y:S05]  /*4040*/  @P0 BRA `(.L_x_25) ;  /* 0x0000004800000947 */ /* 0x000fea0003800000 */
[----:B------:R0:W5:Y:S01]  /*4050*/  LDG.E.U8.CONSTANT R5, desc[UR6][R14.64+0x2] ;  /* 0x000002060e057981 */ /* 0x000162000c1e9100 */
[----:B------:R-:W-:Y:S01]  /*4060*/  ISETP.GT.U32.AND P0, PT, R0, R3, PT ;  /* 0x000000030000720c */ /* 0x000fe20003f04070 */
[----:B------:R-:W-:-:S12]  /*4070*/  BSSY.RECONVERGENT B2, `(.L_x_107) ;  /* 0x000002c000027945 */ /* 0x000fd80003800200 */
[----:B0-----:R-:W-:Y:S05]  /*4080*/  @!P0 BRA `(.L_x_108) ;  /* 0x0000000000a88947 */ /* 0x001fea0003800000 */
[----:B------:R-:W-:Y:S01]  /*4090*/  IMAD.IADD R4, R0, 0x1, -R3 ;  /* 0x0000000100047824 */ /* 0x000fe200078e0a03 */
[----:B------:R-:W-:Y:S04]  /*40a0*/  BSSY.RECONVERGENT B3, `(.L_x_109) ;  /* 0x0000015000037945 */ /* 0x000fe80003800200 */
[----:B---3--:R-:W-:Y:S01]  /*40b0*/  LOP3.LUT P0, R10, R4, 0x3, RZ, 0xc0, !PT ;  /* 0x00000003040a7812 */ /* 0x008fe2000780c0ff */
[----:B------:R-:W-:-:S12]  /*40c0*/  IMAD.MOV.U32 R4, RZ, RZ, R0 ;  /* 0x000000ffff047224 */ /* 0x000fd800078e0000 */
[----:B------:R-:W-:Y:S05]  /*40d0*/  @!P0 BRA `(.L_x_110) ;  /* 0x0000000000448947 */ /* 0x000fea0003800000 */
[----:B------:R-:W-:-:S04]  /*40e0*/  VIADD R4, R0, 0xffffffff ;  /* 0xffffffff00047836 */ /* 0x000fc80000000000 */
[----:B------:R-:W-:-:S05]  /*40f0*/  IMAD.IADD R15, R1, 0x1, R4 ;  /* 0x00000001010f7824 */ /* 0x000fca00078e0204 */
[----:B------:R-:W2:Y:S01]  /*4100*/  LDL.U8 R6, [R15] ;  /* 0x000000000f067983 */ /* 0x000ea20000100000 */
[----:B------:R-:W-:Y:S01]  /*4110*/  IMAD.IADD R17, R1, 0x1, R0 ;  /* 0x0000000101117824 */ /* 0x000fe200078e0200 */
[----:B------:R-:W-:-:S04]  /*4120*/  ISETP.NE.AND P0, PT, R10, 0x1, PT ;  /* 0x000000010a00780c */ /* 0x000fc80003f05270 */
        /* <DEDUP_REMOVED lines=12> */
.L_x_110:
[----:B------:R-:W-:Y:S05]  /*41f0*/  BSYNC.RECONVERGENT B3 ;  /* 0x0000000000037941 */ /* 0x000fea0003800200 */
.L_x_109:
[----:B012---:R-:W-:-:S05]  /*4200*/  IMAD.IADD R6, R3, 0x1, -R0 ;  /* 0x0000000103067824 */ /* 0x007fca00078e0a00 */
[----:B------:R-:W-:-:S13]  /*4210*/  ISETP.GT.U32.AND P0, PT, R6, -0x4, PT ;  /* 0xfffffffc0600780c */ /* 0x000fda0003f04070 */
[----:B------:R-:W-:Y:S05]  /*4220*/  @P0 BRA `(.L_x_108) ;  /* 0x0000000000400947 */ /* 0x000fea0003800000 */
.L_x_111:
[----:B0-----:R-:W-:-:S05]  /*4230*/  IADD3 R21, PT, PT, R1, -0x1, R4 ;  /* 0xffffffff01157810 */ /* 0x001fca0007ffe004 */
[----:B------:R-:W2:Y:S01]  /*4240*/  LDL.U8 R6, [R21] ;  /* 0x0000000015067983 */ /* 0x000ea20000100000 */
        /* <DEDUP_REMOVED lines=11> */
[----:B------:R-:W-:-:S03]  /*4300*/  ISETP.GT.AND P0, PT, R4, R3, PT ;  /* 0x000000030400720c */ /* 0x000fc60003f04270 */
[----:B--2---:R0:W-:Y:S10]  /*4310*/  STL.U8 [R15], R14 ;  /* 0x0000000e0f007387 */ /* 0x0041f40000100000 */
[----:B------:R-:W-:Y:S05]  /*4320*/  @P0 BRA `(.L_x_111) ;  /* 0xfffffffc00c00947 */ /* 0x000fea000383ffff */
.L_x_108:
[----:B------:R-:W-:Y:S05]  /*4330*/  BSYNC.RECONVERGENT B2 ;  /* 0x0000000000027941 */ /* 0x000fea0003800200 */
.L_x_107:
[----:B------:R-:W-:-:S05]  /*4340*/  LOP3.LUT R4, R3, 0xff, RZ, 0xc0, !PT ;  /* 0x000000ff03047812 */ /* 0x000fca00078ec0ff */
[----:B0-----:R-:W-:Y:S02]  /*4350*/  IMAD.IADD R6, R1, 0x1, R4 ;  /* 0x0000000101067824 */ /* 0x001fe400078e0204 */
[----:B------:R-:W-:-:S03]  /*4360*/  VIADD R4, R0, 0x1 ;  /* 0x0000000100047836 */ /* 0x000fc60000000000 */
[----:B-----5:R0:W-:Y:S01]  /*4370*/  STL.U8 [R6], R5 ;  /* 0x0000000506007387 */ /* 0x0201e20000100000 */
[----:B------:R-:W-:Y:S05]  /*4380*/  BRA `(.L_x_25) ;  /* 0x0000004400307947 */ /* 0x000fea0003800000 */
.L_x_102:
[----:B------:R-:W2:Y:S01]  /*4390*/  LDG.E.U8.CONSTANT R17, desc[UR6][R14.64+0x1] ;  /* 0x000001060e117981 */ /* 0x000ea2000c1e9100 */
[----:B------:R-:W-:Y:S02]  /*43a0*/  VIADD R2, R6, 0x3 ;  /* 0x0000000306027836 */ /* 0x000fe40000000000 */
[----:B------:R-:W-:Y:S01]  /*43b0*/  IMAD.MOV.U32 R4, RZ, RZ, R0 ;  /* 0x000000ffff047224 */ /* 0x000fe200078e0000 */
[----:B--2---:R-:W-:-:S13]  /*43c0*/  ISETP.GT.AND P0, PT, R0, R17, PT ;  /* 0x000000110000720c */ /* 0x004fda0003f04270 */
[----:B------:R-:W-:Y:S05]  /*43d0*/  @!P0 BRA `(.L_x_25) ;  /* 0x00000044001c8947 */ /* 0x000fea0003800000 */
[----:B------:R-:W2:Y:S02]  /*43e0*/  LDG.E.U8.CONSTANT R3, desc[UR6][R14.64+0x2] ;  /* 0x000002060e037981 */ /* 0x000ea4000c1e9100 */
[----:B--2---:R-:W-:-:S05]  /*43f0*/  VIADDMNMX.U32 R3, R3, R17, R0, PT ;  /* 0x0000001103037246 */ /* 0x004fca0003800000 */
[----:B------:R-:W-:-:S04]  /*4400*/  IMAD.IADD R6, R3, 0x1, -R17 ;  /* 0x0000000103067824 */ /* 0x000fc800078e0a11 */
[----:B------:R-:W-:-:S05]  /*4410*/  IMAD.IADD R4, R0, 0x1, -R6 ;  /* 0x0000000100047824 */ /* 0x000fca00078e0a06 */
[----:B------:R-:W-:-:S13]  /*4420*/  ISETP.GT.AND P0, PT, R4, R17, PT ;  /* 0x000000110400720c */ /* 0x000fda0003f04270 */
[----:B------:R-:W-:Y:S05]  /*4430*/  @!P0 BRA `(.L_x_25) ;  /* 0x0000004400048947 */ /* 0x000fea0003800000 */
[----:B------:R-:W-:Y:S01]  /*4440*/  IMAD.IADD R5, R0, 0x1, -R3 ;  /* 0x0000000100057824 */ /* 0x000fe200078e0a03 */
[----:B------:R-:W-:Y:S01]  /*4450*/  BSSY.RECONVERGENT B2, `(.L_x_112) ;  /* 0x0000014000027945 */ /* 0x000fe20003800200 */
[----:B---3--:R-:W-:-:S03]  /*4460*/  IMAD.MOV.U32 R10, RZ, RZ, R17 ;  /* 0x000000ffff0a7224 */ /* 0x008fc600078e0011 */
[----:B------:R-:W-:-:S13]  /*4470*/  LOP3.LUT P0, R12, R5, 0x3, RZ, 0xc0, !PT ;  /* 0x00000003050c7812 */ /* 0x000fda000780c0ff */
[----:B------:R-:W-:Y:S05]  /*4480*/  @!P0 BRA `(.L_x_113) ;  /* 0x0000000000408947 */ /* 0x000fea0003800000 */
[----:B------:R-:W-:-:S05]  /*4490*/  IMAD.IADD R14, R1, 0x1, R3 ;  /* 0x00000001010e7824 */ /* 0x000fca00078e0203 */
[----:B------:R-:W2:Y:S01]  /*44a0*/  LDL.U8 R5, [R14] ;  /* 0x000000000e057983 */ /* 0x000ea20000100000 */
[----:B------:R-:W-:Y:S02]  /*44b0*/  LOP3.LUT R10, R17, 0xff, RZ, 0xc0, !PT ;  /* 0x000000ff110a7812 */ /* 0x000fe400078ec0ff */
[----:B------:R-:W-:-:S03]  /*44c0*/  ISETP.NE.AND P0, PT, R12, 0x1, PT ;  /* 0x000000010c00780c */ /* 0x000fc60003f05270 */
[----:B------:R-:W-:Y:S02]  /*44d0*/  IMAD.IADD R16, R1, 0x1, R10 ;  /* 0x0000000101107824 */ /* 0x000fe400078e020a */
[----:B------:R-:W-:-:S03]  /*44e0*/  VIADD R10, R17, 0x1 ;  /* 0x00000001110a7836 */ /* 0x000fc60000000000 */
[----:B--2---:R0:W-:Y:S05]  /*44f0*/  STL.U8 [R16], R5 ;  /* 0x0000000510007387 */ /* 0x0041ea0000100000 */
        /* <DEDUP_REMOVED lines=9> */
.L_x_113:
[----:B------:R-:W-:Y:S05]  /*4590*/  BSYNC.RECONVERGENT B2 ;  /* 0x0000000000027941 */ /* 0x000fea0003800200 */
.L_x_112:
[----:B------:R-:W-:-:S05]  /*45a0*/  IMAD.IADD R3, R3, 0x1, -R0 ;  /* 0x0000000103037824 */ /* 0x000fca00078e0a00 */
[----:B------:R-:W-:-:S13]  /*45b0*/  ISETP.GT.U32.AND P0, PT, R3, -0x4, PT ;  /* 0xfffffffc0300780c */ /* 0x000fda0003f04070 */
[----:B------:R-:W-:Y:S05]  /*45c0*/  @P0 BRA `(.L_x_25) ;  /* 0x0000004000a00947 */ /* 0x000fea0003800000 */
[----:B012---:R-:W-:-:S05]  /*45d0*/  IADD3 R16, PT, PT, R1, R6, R10 ;  /* 0x0000000601107210 */ /* 0x007fca0007ffe00a */
[----:B------:R-:W2:Y:S01]  /*45e0*/  LDL.U8 R0, [R16] ;  /* 0x0000000010007983 */ /* 0x000ea20000100000 */
[----:B------:R-:W-:-:S05]  /*45f0*/  IMAD.IADD R14, R1, 0x1, R10 ;  /* 0x00000001010e7824 */ /* 0x000fca00078e020a */
[----:B--2---:R0:W-:Y:S04]  /*4600*/  STL.U8 [R14], R0 ;  /* 0x000000000e007387 */ /* 0x0041e80000100000 */
[----:B------:R-:W2:Y:S04]  /*4610*/  LDL.U8 R3, [R16+0x1] ;  /* 0x0000010010037983 */ /* 0x000ea80000100000 */
[----:B--2---:R0:W-:Y:S04]  /*4620*/  STL.U8 [R14+0x1], R3 ;  /* 0x000001030e007387 */ /* 0x0041e80000100000 */
[----:B------:R-:W2:Y:S04]  /*4630*/  LDL.U8 R5, [R16+0x2] ;  /* 0x0000020010057983 */ /* 0x000ea80000100000 */
[----:B--2---:R0:W-:Y:S04]  /*4640*/  STL.U8 [R14+0x2], R5 ;  /* 0x000002050e007387 */ /* 0x0041e80000100000 */
[----:B------:R-:W2:Y:S01]  /*4650*/  LDL.U8 R12, [R16+0x3] ;  /* 0x00000300100c7983 */ /* 0x000ea20000100000 */
[----:B------:R-:W-:-:S05]  /*4660*/  VIADD R15, R10, 0x4 ;  /* 0x000000040a0f7836 */ /* 0x000fca0000000000 */
[----:B------:R-:W-:Y:S01]  /*4670*/  ISETP.NE.AND P0, PT, R15, R4, PT ;  /* 0x000000040f00720c */ /* 0x000fe20003f05270 */
[----:B--2---:R0:W-:-:S12]  /*4680*/  STL.U8 [R14+0x3], R12 ;  /* 0x0000030c0e007387 */ /* 0x0041d80000100000 */
[----:B------:R-:W-:Y:S05]  /*4690*/  @!P0 BRA `(.L_x_25) ;  /* 0x00000040006c8947 */ /* 0x000fea0003800000 */
[----:B0-----:R-:W-:-:S07]  /*46a0*/  IMAD.MOV.U32 R0, RZ, RZ, R15 ;  /* 0x000000ffff007224 */ /* 0x001fce00078e000f */
.L_x_114:
[----:B------:R-:W-:-:S05]  /*46b0*/  IADD3 R15, PT, PT, R1, R6, R0 ;  /* 0x00000006010f7210 */ /* 0x000fca0007ffe000 */
[----:B0-----:R-:W2:Y:S01]  /*46c0*/  LDL.U8 R3, [R15] ;  /* 0x000000000f037983 */ /* 0x001ea20000100000 */
        /* <DEDUP_REMOVED lines=10> */
[----:B------:R-:W-:Y:S05]  /*4770*/  @P0 BRA `(.L_x_114) ;  /* 0xfffffffc00cc0947 */ /* 0x000fea000383ffff */
[----:B------:R-:W-:Y:S05]  /*4780*/  BRA `(.L_x_25) ;  /* 0x0000004000307947 */ /* 0x000fea0003800000 */
.L_x_94:
        /* <DEDUP_REMOVED lines=13> */
[----:B------:R-:W2:Y:S01]  /*4860*/  LDG.E.U8.CONSTANT R14, desc[UR6][R14.64+0x2] ;  /* 0x000002060e0e7981 */ /* 0x000ea2000c1e9100 */
[----:B------:R-:W-:-:S05]  /*4870*/  LOP3.LUT R4, R3, 0xff, RZ, 0xc0, !PT ;  /* 0x000000ff03047812 */ /* 0x000fca00078ec0ff */
[----:B------:R-:W-:Y:S02]  /*4880*/  IMAD.IADD R3, R1, 0x1, R4 ;  /* 0x0000000101037824 */ /* 0x000fe400078e0204 */
[----:B------:R-:W-:-:S03]  /*4890*/  IMAD.MOV.U32 R4, RZ, RZ, R0 ;  /* 0x000000ffff047224 */ /* 0x000fc600078e0000 */
[----:B--2---:R0:W-:Y:S01]  /*48a0*/  STL.U8 [R3], R14 ;  /* 0x0000000e03007387 */ /* 0x0041e20000100000 */
[----:B------:R-:W-:Y:S05]  /*48b0*/  BRA `(.L_x_118) ;  /* 0x0000001000947947 */ /* 0x000fea0003800000 */
.L_x_117:
[----:B------:R-:W-:Y:S01]  /*48c0*/  ISETP.GE.AND P0, PT, R0, 0x1, PT ;  /* 0x000000010000780c */ /* 0x000fe20003f06270 */
[----:B------:R-:W-:Y:S02]  /*48d0*/  VIADD R2, R6, 0x2 ;  /* 0x0000000206027836 */ /* 0x000fe40000000000 */
[----:B------:R-:W-:-:S10]  /*48e0*/  IMAD.MOV.U32 R4, RZ, RZ, RZ ;  /* 0x000000ffff047224 */ /* 0x000fd400078e00ff */
[----:B------:R-:W-:Y:S05]  /*48f0*/  @!P0 BRA `(.L_x_118) ;  /* 0x0000001000848947 */ /* 0x000fea0003800000 */
[----:B------:R0:W5:Y:S01]  /*4900*/  LDG.E.U8.CONSTANT R14, desc[UR6][R14.64+0x1] ;  /* 0x000001060e0e7981 */ /* 0x000162000c1e9100 */
[C---:B------:R-:W-:Y:S01]  /*4910*/  VIADD R4, R0.reuse, 0xffffffff ;  /* 0xffffffff00047836 */ /* 0x040fe20000000000 */
[----:B------:R-:W-:Y:S01]  /*4920*/  LOP3.LUT R3, R0, 0x3, RZ, 0xc0, !PT ;  /* 0x0000000300037812 */ /* 0x000fe200078ec0ff */
[----:B------:R-:W-:Y:S01]  /*4930*/  BSSY.RECONVERGENT B3, `(.L_x_119) ;  /* 0x0000025000037945 */ /* 0x000fe20003800200 */
[----:B------:R-:W-:Y:S02]  /*4940*/  IMAD.MOV.U32 R6, RZ, RZ, RZ ;  /* 0x000000ffff067224 */ /* 0x000fe400078e00ff */
[----:B------:R-:W-:Y:S01]  /*4950*/  ISETP.GE.U32.AND P1, PT, R4, 0x3, PT ;  /* 0x000000030400780c */ /* 0x000fe20003f26070 */
[----:B------:R-:W-:Y:S01]  /*4960*/  IMAD.MOV.U32 R4, RZ, RZ, RZ ;  /* 0x000000ffff047224 */ /* 0x000fe200078e00ff */
[----:B------:R-:W-:-:S11]  /*4970*/  ISETP.NE.AND P0, PT, R3, RZ, PT ;  /* 0x000000ff0300720c */ /* 0x000fd60003f05270 */
[----:B0-----:R-:W-:Y:S05]  /*4980*/  @!P1 BRA `(.L_x_120) ;  /* 0x00000000007c9947 */ /* 0x001fea0003800000 */
[----:B------:R-:W-:Y:S01]  /*4990*/  LOP3.LUT R6, R0, 0x7ffffffc, RZ, 0xc0, !PT ;  /* 0x7ffffffc00067812 */ /* 0x000fe200078ec0ff */
[----:B------:R-:W-:Y:S02]  /*49a0*/  IMAD.MOV.U32 R0, RZ, RZ, RZ ;  /* 0x000000ffff007224 */ /* 0x000fe400078e00ff */
[----:B------:R-:W-:-:S07]  /*49b0*/  IMAD.MOV.U32 R4, RZ, RZ, RZ ;  /* 0x000000ffff047224 */ /* 0x000fce00078e00ff */
.L_x_121:
[----:B------:R-:W-:-:S05]  /*49c0*/  IMAD.IADD R12, R1, 0x1, R0 ;  /* 0x00000001010c7824 */ /* 0x000fca00078e0200 */
[----:B--2---:R-:W2:Y:S02]  /*49d0*/  LDL.U8 R15, [R12] ;  /* 0x000000000c0f7983 */ /* 0x004ea40000100000 */
[----:B--2--5:R-:W-:-:S13]  /*49e0*/  ISETP.NE.AND P1, PT, R15, R14, PT ;  /* 0x0000000e0f00720c */ /* 0x024fda0003f25270 */
[----:B---3--:R-:W-:-:S05]  /*49f0*/  @P1 IMAD.IADD R10, R1, 0x1, R4 ;  /* 0x00000001010a1824 */ /* 0x008fca00078e0204 */
[----:B------:R0:W-:Y:S04]  /*4a00*/  @P1 STL.U8 [R10], R15 ;  /* 0x0000000f0a001387 */ /* 0x0001e80000100000 */
[----:B------:R-:W2:Y:S01]  /*4a10*/  LDL.U8 R17, [R12+0x1] ;  /* 0x000001000c117983 */ /* 0x000ea20000100000 */
[----:B------:R-:W-:-:S04]  /*4a20*/  @P1 VIADD R5, R4, 0x1 ;  /* 0x0000000104051836 */ /* 0x000fc80000000000 */
[----:B------:R-:W-:Y:S01]  /*4a30*/  @P1 IMAD.MOV.U32 R4, RZ, RZ, R5 ;  /* 0x000000ffff041224 */ /* 0x000fe200078e0005 */
[----:B--2---:R-:W-:-:S13]  /*4a40*/  ISETP.NE.AND P2, PT, R17, R14, PT ;  /* 0x0000000e1100720c */ /* 0x004fda0003f45270 */
[----:B------:R-:W-:-:S05]  /*4a50*/  @P2 IMAD.IADD R18, R1, 0x1, R4 ;  /* 0x0000000101122824 */ /* 0x000fca00078e0204 */
[----:B------:R1:W-:Y:S04]  /*4a60*/  @P2 STL.U8 [R18], R17 ;  /* 0x0000001112002387 */ /* 0x0003e80000100000 */
[----:B------:R-:W2:Y:S01]  /*4a70*/  LDL.U8 R5, [R12+0x2] ;  /* 0x000002000c057983 */ /* 0x000ea20000100000 */
[----:B------:R-:W-:-:S04]  /*4a80*/  @P2 VIADD R16, R4, 0x1 ;  /* 0x0000000104102836 */ /* 0x000fc80000000000 */
[----:B------:R-:W-:Y:S01]  /*4a90*/  @P2 IMAD.MOV.U32 R4, RZ, RZ, R16 ;  /* 0x000000ffff042224 */ /* 0x000fe200078e0010 */
[----:B--2---:R-:W-:-:S13]  /*4aa0*/  ISETP.NE.AND P1, PT, R5, R14, PT ;  /* 0x0000000e0500720c */ /* 0x004fda0003f25270 */
[----:B------:R-:W-:-:S05]  /*4ab0*/  @P1 IMAD.IADD R16, R1, 0x1, R4 ;  /* 0x0000000101101824 */ /* 0x000fca00078e0204 */
[----:B------:R2:W-:Y:S04]  /*4ac0*/  @P1 STL.U8 [R16], R5 ;  /* 0x0000000510001387 */ /* 0x0005e80000100000 */
[----:B0-----:R-:W3:Y:S01]  /*4ad0*/  LDL.U8 R15, [R12+0x3] ;  /* 0x000003000c0f7983 */ /* 0x001ee20000100000 */
[----:B------:R-:W-:Y:S02]  /*4ae0*/  @P1 VIADD R10, R4, 0x1 ;  /* 0x00000001040a1836 */ /* 0x000fe40000000000 */
[----:B------:R-:W-:Y:S02]  /*4af0*/  VIADD R0, R0, 0x4 ;  /* 0x0000000400007836 */ /* 0x000fe40000000000 */
[----:B------:R-:W-:-:S03]  /*4b00*/  @P1 IMAD.MOV.U32 R4, RZ, RZ, R10 ;  /* 0x000000ffff041224 */ /* 0x000fc600078e000a */
[----:B------:R-:W-:Y:S02]  /*4b10*/  ISETP.NE.AND P1, PT, R0, R6, PT ;  /* 0x000000060000720c */ /* 0x000fe40003f25270 */
[----:B---3--:R-:W-:-:S13]  /*4b20*/  ISETP.NE.AND P2, PT, R15, R14, PT ;  /* 0x0000000e0f00720c */ /* 0x008fda0003f45270 */
[----:B-1----:R-:W-:Y:S02]  /*4b30*/  @P2 IMAD.IADD R18, R1, 0x1, R4 ;  /* 0x0000000101122824 */ /* 0x002fe400078e0204 */
[----:B------:R-:W-:-:S03]  /*4b40*/  @P2 VIADD R10, R4, 0x1 ;  /* 0x00000001040a2836 */ /* 0x000fc60000000000 */
[----:B------:R2:W-:Y:S01]  /*4b50*/  @P2 STL.U8 [R18], R15 ;  /* 0x0000000f12002387 */ /* 0x0005e20000100000 */
[----:B------:R-:W-:Y:S01]  /*4b60*/  @P2 IMAD.MOV.U32 R4, RZ, RZ, R10 ;  /* 0x000000ffff042224 */ /* 0x000fe200078e000a */
[----:B------:R-:W-:Y:S06]  /*4b70*/  @P1 BRA `(.L_x_121) ;  /* 0xfffffffc00901947 */ /* 0x000fec000383ffff */
.L_x_120:
[----:B------:R-:W-:Y:S05]  /*4b80*/  BSYNC.RECONVERGENT B3 ;  /* 0x0000000000037941 */ /* 0x000fea0003800200 */
.L_x_119:
[----:B------:R-:W-:Y:S05]  /*4b90*/  @!P0 BRA `(.L_x_118) ;  /* 0x0000000c00dc8947 */ /* 0x000fea0003800000 */
[----:B------:R-:W-:-:S05]  /*4ba0*/  IMAD.IADD R6, R1, 0x1, R6 ;  /* 0x0000000101067824 */ /* 0x000fca00078e0206 */
[----:B--2---:R-:W2:Y:S01]  /*4bb0*/  LDL.U8 R5, [R6] ;  /* 0x0000000006057983 */ /* 0x004ea20000100000 */
[----:B------:R-:W-:Y:S02]  /*4bc0*/  ISETP.NE.AND P1, PT, R3, 0x1, PT ;  /* 0x000000010300780c */ /* 0x000fe40003f25270 */
[----:B--2--5:R-:W-:-:S13]  /*4bd0*/  ISETP.NE.AND P0, PT, R5, R14, PT ;  /* 0x0000000e0500720c */ /* 0x024fda0003f05270 */
[----:B---3--:R-:W-:Y:S02]  /*4be0*/  @P0 IMAD.IADD R10, R1, 0x1, R4 ;  /* 0x00000001010a0824 */ /* 0x008fe400078e0204 */
[----:B------:R-:W-:-:S03]  /*4bf0*/  @P0 VIADD R0, R4, 0x1 ;  /* 0x0000000104000836 */ /* 0x000fc60000000000 */
[----:B------:R0:W-:Y:S01]  /*4c00*/  @P0 STL.U8 [R10], R5 ;  /* 0x000000050a000387 */ /* 0x0001e20000100000 */
[----:B------:R-:W-:Y:S01]  /*4c10*/  @P0 IMAD.MOV.U32 R4, RZ, RZ, R0 ;  /* 0x000000ffff040224 */ /* 0x000fe200078e0000 */
[----:B------:R-:W-:Y:S06]  /*4c20*/  @!P1 BRA `(.L_x_118) ;  /* 0x0000000c00b89947 */ /* 0x000fec0003800000 */
[----:B0-----:R-:W2:Y:S01]  /*4c30*/  LDL.U8 R5, [R6+0x1] ;  /* 0x0000010006057983 */ /* 0x001ea20000100000 */
[----:B------:R-:W-:Y:S02]  /*4c40*/  ISETP.NE.AND P1, PT, R3, 0x2, PT ;  /* 0x000000020300780c */ /* 0x000fe40003f25270 */
[----:B--2---:R-:W-:-:S13]  /*4c50*/  ISETP.NE.AND P0, PT, R5, R14, PT ;  /* 0x0000000e0500720c */ /* 0x004fda0003f05270 */
[----:B------:R-:W-:Y:S02]  /*4c60*/  @P0 IMAD.IADD R10, R1, 0x1, R4 ;  /* 0x00000001010a0824 */ /* 0x000fe400078e0204 */
[----:B------:R-:W-:-:S03]  /*4c70*/  @P0 VIADD R0, R4, 0x1 ;  /* 0x0000000104000836 */ /* 0x000fc60000000000 */
[----:B------:R1:W-:Y:S01]  /*4c80*/  @P0 STL.U8 [R10], R5 ;  /* 0x000000050a000387 */ /* 0x0003e20000100000 */
[----:B------:R-:W-:Y:S01]  /*4c90*/  @P0 IMAD.MOV.U32 R4, RZ, RZ, R0 ;  /* 0x000000ffff040224 */ /* 0x000fe200078e0000 */
[----:B------:R-:W-:Y:S06]  /*4ca0*/  @!P1 BRA `(.L_x_118) ;  /* 0x0000000c00989947 */ /* 0x000fec0003800000 */
[----:B------:R-:W2:Y:S02]  /*4cb0*/  LDL.U8 R3, [R6+0x2] ;  /* 0x0000020006037983 */ /* 0x000ea40000100000 */
[----:B--2---:R-:W-:-:S13]  /*4cc0*/  ISETP.NE.AND P0, PT, R3, R14, PT ;  /* 0x0000000e0300720c */ /* 0x004fda0003f05270 */
[----:B------:R-:W-:Y:S05]  /*4cd0*/  @!P0 BRA `(.L_x_118) ;  /* 0x0000000c008c8947 */ /* 0x000fea0003800000 */
[----:B------:R-:W-:Y:S02]  /*4ce0*/  IMAD.IADD R0, R1, 0x1, R4 ;  /* 0x0000000101007824 */ /* 0x000fe400078e0204 */
[----:B------:R-:W-:-:S03]  /*4cf0*/  VIADD R4, R4, 0x1 ;  /* 0x0000000104047836 */ /* 0x000fc60000000000 */
[----:B------:R4:W-:Y:S01]  /*4d00*/  STL.U8 [R0], R3 ;  /* 0x0000000300007387 */ /* 0x0009e20000100000 */
[----:B------:R-:W-:Y:S05]  /*4d10*/  BRA `(.L_x_118) ;  /* 0x0000000c007c7947 */ /* 0x000fea0003800000 */
.L_x_116:
[----:B------:R-:W-:-:S13]  /*4d20*/  ISETP.NE.AND P0, PT, R5, 0x40, PT ;  /* 0x000000400500780c */ /* 0x000fda0003f05270 */
[----:B------:R-:W-:Y:S05]  /*4d30*/  @!P0 BRA `(.L_x_122) ;  /* 0x0000000800c08947 */ /* 0x000fea0003800000 */
[----:B------:R-:W-:-:S13]  /*4d40*/  ISETP.NE.AND P0, PT, R5, 0x41, PT ;  /* 0x000000410500780c */ /* 0x000fda0003f05270 */
[----:B------:R-:W-:Y:S05]  /*4d50*/  @!P0 BRA `(.L_x_123) ;  /* 0x0000000400688947 */ /* 0x000fea0003800000 */
[----:B------:R-:W-:Y:S01]  /*4d60*/  ISETP.NE.AND P0, PT, R5, 0x42, PT ;  /* 0x000000420500780c */ /* 0x000fe20003f05270 */
[----:B------:R-:W-:-:S12]  /*4d70*/  IMAD.MOV.U32 R4, RZ, RZ, R0 ;  /* 0x000000ffff047224 */ /* 0x000fd800078e0000 */
[----:B------:R-:W-:Y:S05]  /*4d80*/  @P0 BRA `(.L_x_118) ;  /* 0x0000000c00600947 */ /* 0x000fea0003800000 */
[----:B------:R-:W3:Y:S01]  /*4d90*/  LDG.E.U8.CONSTANT R15, desc[UR6][R14.64+0x1] ;  /* 0x000001060e0f7981 */ /* 0x000ee2000c1e9100 */
[----:B------:R-:W-:Y:S02]  /*4da0*/  VIADD R2, R6, 0x2 ;  /* 0x0000000206027836 */ /* 0x000fe40000000000 */
[----:B------:R-:W-:Y:S02]  /*4db0*/  IMAD.MOV.U32 R4, RZ, RZ, R0 ;  /* 0x000000ffff047224 */ /* 0x000fe400078e0000 */
[----:B---3--:R-:W-:-:S05]  /*4dc0*/  IMAD.IADD R10, R0, 0x1, R15 ;  /* 0x00000001000a7824 */ /* 0x008fca00078e020f */
[----:B------:R-:W-:-:S04]  /*4dd0*/  ISETP.GT.AND P0, PT, R10, 0x40, PT ;  /* 0x000000400a00780c */ /* 0x000fc80003f04270 */
[----:B------:R-:W-:-:S13]  /*4de0*/  ISETP.LT.OR P0, PT, R0, 0x1, P0 ;  /* 0x000000010000780c */ /* 0x000fda0000701670 */
[----:B------:R-:W-:Y:S05]  /*4df0*/  @P0 BRA `(.L_x_118) ;  /* 0x0000000c00440947 */ /* 0x000fea0003800000 */
[----:B------:R-:W-:Y:S01]  /*4e00*/  ISETP.NE.AND P0, PT, R15, RZ, PT ;  /* 0x000000ff0f00720c */ /* 0x000fe20003f05270 */
[----:B------:R-:W-:-:S12]  /*4e10*/  IMAD.MOV.U32 R4, RZ, RZ, R10 ;  /* 0x000000ffff047224 */ /* 0x000fd800078e000a */
[----:B------:R-:W-:Y:S05]  /*4e20*/  @!P0 BRA `(.L_x_118) ;  /* 0x0000000c00388947 */ /* 0x000fea0003800000 */
[----:B------:R-:W-:-:S06]  /*4e30*/  IADD3 R6, PT, PT, R1, -0x1, R0 ;  /* 0xffffffff01067810 */ /* 0x000fcc0007ffe000 */
[----:B------:R-:W5:Y:S01]  /*4e40*/  LDL.U8 R6, [R6] ;  /* 0x0000000006067983 */ /* 0x000f620000100000 */
[C---:B------:R-:W-:Y:S01]  /*4e50*/  ISETP.GE.U32.AND P0, PT, R15.reuse, 0x10, PT ;  /* 0x000000100f00780c */ /* 0x040fe20003f06070 */
[----:B------:R-:W-:Y:S01]  /*4e60*/  BSSY.RECONVERGENT B3, `(.L_x_124) ;  /* 0x000001b000037945 */ /* 0x000fe20003800200 */
[----:B------:R-:W-:Y:S01]  /*4e70*/  LOP3.LUT R12, R15, 0xf, RZ, 0xc0, !PT ;  /* 0x0000000f0f0c7812 */ /* 0x000fe200078ec0ff */
[----:B------:R-:W-:-:S03]  /*4e80*/  IMAD.MOV.U32 R3, RZ, RZ, RZ ;  /* 0x000000ffff037224 */ /* 0x000fc600078e00ff */
[----:B------:R-:W-:-:S07]  /*4e90*/  ISETP.NE.AND P1, PT, R12, RZ, PT ;  /* 0x000000ff0c00720c */ /* 0x000fce0003f25270 */
[----:B------:R-:W-:Y:S06]  /*4ea0*/  @!P0 BRA `(.L_x_125) ;  /* 0x0000000000588947 */ /* 0x000fec0003800000 */
[----:B------:R-:W-:Y:S01]  /*4eb0*/  LOP3.LUT R3, R15, 0xf0, RZ, 0xc0, !PT ;  /* 0x000000f00f037812 */ /* 0x000fe200078ec0ff */
[----:B------:R-:W-:-:S07]  /*4ec0*/  IMAD.MOV.U32 R4, RZ, RZ, RZ ;  /* 0x000000ffff047224 */ /* 0x000fce00078e00ff */
.L_x_126:
[----:B0-----:R-:W-:Y:S01]  /*4ed0*/  IADD3 R5, PT, PT, R1, R0, R4 ;  /* 0x0000000001057210 */ /* 0x001fe20007ffe004 */
[----:B------:R-:W-:-:S04]  /*4ee0*/  VIADD R4, R4, 0x10 ;  /* 0x0000001004047836 */ /* 0x000fc80000000000 */
[----:B-----5:R0:W-:Y:S01]  /*4ef0*/  STL.U8 [R5], R6 ;  /* 0x0000000605007387 */ /* 0x0201e20000100000 */
[----:B------:R-:W-:-:S03]  /*4f00*/  ISETP.NE.AND P0, PT, R4, R3, PT ;  /* 0x000000030400720c */ /* 0x000fc60003f05270 */
[----:B------:R0:W-:Y:S04]  /*4f10*/  STL.U8 [R5+0x1], R6 ;  /* 0x0000010605007387 */ /* 0x0001e80000100000 */
        /* <DEDUP_REMOVED lines=13> */
[----:B------:R0:W-:Y:S01]  /*4ff0*/  STL.U8 [R5+0xf], R6 ;  /* 0x00000f0605007387 */ /* 0x0001e20000100000 */
[----:B------:R-:W-:Y:S05]  /*5000*/  @P0 BRA `(.L_x_126) ;  /* 0xfffffffc00b00947 */ /* 0x000fea000383ffff */
.L_x_125:
[----:B------:R-:W-:Y:S05]  /*5010*/  BSYNC.RECONVERGENT B3 ;  /* 0x0000000000037941 */ /* 0x000fea0003800200 */
.L_x_124:
[----:B------:R-:W-:Y:S01]  /*5020*/  IMAD.MOV.U32 R4, RZ, RZ, R10 ;  /* 0x000000ffff047224 */ /* 0x000fe200078e000a */
[----:B------:R-:W-:Y:S06]  /*5030*/  @!P1 BRA `(.L_x_118) ;  /* 0x0000000800b49947 */ /* 0x000fec0003800000 */
[----:B------:R-:W-:Y:S01]  /*5040*/  ISETP.GE.U32.AND P0, PT, R12, 0x8, PT ;  /* 0x000000080c00780c */ /* 0x000fe20003f06070 */
[----:B------:R-:W-:Y:S01]  /*5050*/  BSSY.RECONVERGENT B3, `(.L_x_127) ;  /* 0x000000f000037945 */ /* 0x000fe20003800200 */
[----:B------:R-:W-:-:S04]  /*5060*/  LOP3.LUT R14, R15, 0x7, RZ, 0xc0, !PT ;  /* 0x000000070f0e7812 */ /* 0x000fc800078ec0ff */
[----:B------:R-:W-:-:S07]  /*5070*/  ISETP.NE.AND P1, PT, R14, RZ, PT ;  /* 0x000000ff0e00720c */ /* 0x000fce0003f25270 */
[----:B------:R-:W-:Y:S06]  /*5080*/  @!P0 BRA `(.L_x_128) ;  /* 0x00000000002c8947 */ /* 0x000fec0003800000 */
[C---:B0-----:R-:W-:Y:S02]  /*5090*/  IADD3 R5, PT, PT, R1.reuse, R0, R3 ;  /* 0x0000000001057210 */ /* 0x041fe40007ffe003 */
[----:B------:R-:W-:Y:S01]  /*50a0*/  IADD3 R4, PT, PT, R1, R3, R0 ;  /* 0x0000000301047210 */ /* 0x000fe20007ffe000 */
[----:B------:R-:W-:Y:S02]  /*50b0*/  VIADD R3, R3, 0x8 ;  /* 0x0000000803037836 */ /* 0x000fe40000000000 */
[----:B-----5:R1:W-:Y:S04]  /*50c0*/  STL.U8 [R5], R6 ;  /* 0x0000000605007387 */ /* 0x0203e80000100000 */
[----:B------:R1:W-:Y:S04]  /*50d0*/  STL.U8 [R4+0x1], R6 ;  /* 0x0000010604007387 */ /* 0x0003e80000100000 */
[----:B------:R1:W-:Y:S04]  /*50e0*/  STL.U8 [R4+0x2], R6 ;  /* 0x0000020604007387 */ /* 0x0003e80000100000 */
[----:B------:R1:W-:Y:S04]  /*50f0*/  STL.U8 [R4+0x3], R6 ;  /* 0x0000030604007387 */ /* 0x0003e80000100000 */
[----:B------:R1:W-:Y:S04]  /*5100*/  STL.U8 [R4+0x4], R6 ;  /* 0x0000040604007387 */ /* 0x0003e80000100000 */
[----:B------:R1:W-:Y:S04]  /*5110*/  STL.U8 [R4+0x5], R6 ;  /* 0x0000050604007387 */ /* 0x0003e80000100000 */
[----:B------:R1:W-:Y:S04]  /*5120*/  STL.U8 [R4+0x6], R6 ;  /* 0x0000060604007387 */ /* 0x0003e80000100000 */
[----:B------:R1:W-:Y:S02]  /*5130*/  STL.U8 [R4+0x7], R6 ;  /* 0x0000070604007387 */ /* 0x0003e40000100000 */
.L_x_128:
[----:B------:R-:W-:Y:S05]  /*5140*/  BSYNC.RECONVERGENT B3 ;  /* 0x0000000000037941 */ /* 0x000fea0003800200 */
.L_x_127:
[----:B-1----:R-:W-:Y:S01]  /*5150*/  IMAD.MOV.U32 R4, RZ, RZ, R10 ;  /* 0x000000ffff047224 */ /* 0x002fe200078e000a */
[----:B------:R-:W-:Y:S06]  /*5160*/  @!P1 BRA `(.L_x_118) ;  /* 0x0000000800689947 */ /* 0x000fec0003800000 */
[----:B------:R-:W-:Y:S01]  /*5170*/  ISETP.GE.U32.AND P0, PT, R14, 0x4, PT ;  /* 0x000000040e00780c */ /* 0x000fe20003f06070 */
[----:B------:R-:W-:Y:S01]  /*5180*/  IMAD.MOV.U32 R4, RZ, RZ, R10 ;  /* 0x000000ffff047224 */ /* 0x000fe200078e000a */
[----:B------:R-:W-:-:S04]  /*5190*/  LOP3.LUT R12, R15, 0x3, RZ, 0xc0, !PT ;  /* 0x000000030f0c7812 */ /* 0x000fc800078ec0ff */
[----:B------:R-:W-:-:S07]  /*51a0*/  ISETP.NE.AND P1, PT, R12, RZ, PT ;  /* 0x000000ff0c00720c */ /* 0x000fce0003f25270 */
[C---:B0-----:R-:W-:Y:S02]  /*51b0*/  @P0 IADD3 R5, PT, PT, R1.reuse, R0, R3 ;  /* 0x0000000001050210 */ /* 0x041fe40007ffe003 */
[----:B------:R-:W-:Y:S01]  /*51c0*/  @P0 IADD3 R17, PT, PT, R1, R3, R0 ;  /* 0x0000000301110210 */ /* 0x000fe20007ffe000 */
[----:B------:R-:W-:Y:S02]  /*51d0*/  @P0 VIADD R3, R3, 0x4 ;  /* 0x0000000403030836 */ /* 0x000fe40000000000 */
[----:B-----5:R0:W-:Y:S04]  /*51e0*/  @P0 STL.U8 [R5], R6 ;  /* 0x0000000605000387 */ /* 0x0201e80000100000 */
[----:B------:R0:W-:Y:S04]  /*51f0*/  @P0 STL.U8 [R17+0x1], R6 ;  /* 0x0000010611000387 */ /* 0x0001e80000100000 */
[----:B------:R0:W-:Y:S04]  /*5200*/  @P0 STL.U8 [R17+0x2], R6 ;  /* 0x0000020611000387 */ /* 0x0001e80000100000 */
[----:B------:R0:W-:Y:S01]  /*5210*/  @P0 STL.U8 [R17+0x3], R6 ;  /* 0x0000030611000387 */ /* 0x0001e20000100000 */
[----:B------:R-:W-:Y:S05]  /*5220*/  @!P1 BRA `(.L_x_118) ;  /* 0x0000000800389947 */ /* 0x000fea0003800000 */
[----:B0-----:R-:W-:Y:S01]  /*5230*/  IADD3 R5, PT, PT, R1, R0, R3 ;  /* 0x0000000001057210 */ /* 0x001fe20007ffe003 */
[----:B------:R-:W-:Y:S01]  /*5240*/  IMAD.MOV.U32 R4, RZ, RZ, R10 ;  /* 0x000000ffff047224 */ /* 0x000fe200078e000a */
[----:B------:R-:W-:-:S03]  /*5250*/  ISETP.NE.AND P0, PT, R12, 0x1, PT ;  /* 0x000000010c00780c */ /* 0x000fc60003f05270 */
[----:B------:R0:W-:Y:S10]  /*5260*/  STL.U8 [R5], R6 ;  /* 0x0000000605007387 */ /* 0x0001f40000100000 */
[----:B0-----:R-:W-:Y:S05]  /*5270*/  @!P0 BRA `(.L_x_118) ;  /* 0x0000000800248947 */ /* 0x001fea0003800000 */
[----:B------:R-:W-:Y:S01]  /*5280*/  IADD3 R3, PT, PT, R1, R3, R0 ;  /* 0x0000000301037210 */ /* 0x000fe20007ffe000 */
[----:B------:R-:W-:Y:S01]  /*5290*/  IMAD.MOV.U32 R4, RZ, RZ, R10 ;  /* 0x000000ffff047224 */ /* 0x000fe200078e000a */
[----:B------:R-:W-:-:S03]  /*52a0*/  ISETP.NE.AND P0, PT, R12, 0x2, PT ;  /* 0x000000020c00780c */ /* 0x000fc60003f05270 */
[----:B------:R0:W-:Y:S10]  /*52b0*/  STL.U8 [R3+0x1], R6 ;  /* 0x0000010603007387 */ /* 0x0001f40000100000 */
[----:B0-----:R-:W-:Y:S05]  /*52c0*/  @!P0 BRA `(.L_x_118) ;  /* 0x0000000800108947 */ /* 0x001fea0003800000 */
[----:B------:R0:W-:Y:S01]  /*52d0*/  STL.U8 [R3+0x2], R6 ;  /* 0x0000020603007387 */ /* 0x0001e20000100000 */
[----:B------:R-:W-:Y:S01]  /*52e0*/  IMAD.MOV.U32 R4, RZ, RZ, R10 ;  /* 0x000000ffff047224 */ /* 0x000fe200078e000a */
[----:B------:R-:W-:Y:S06]  /*52f0*/  BRA `(.L_x_118) ;  /* 0x0000000800047947 */ /* 0x000fec0003800000 */
.L_x_123:
[----:B------:R-:W2:Y:S01]  /*5300*/  LDG.E.U8.CONSTANT R15, desc[UR6][R14.64+0x1] ;  /* 0x000001060e0f7981 */ /* 0x000ea2000c1e9100 */
[----:B------:R-:W-:Y:S02]  /*5310*/  VIADD R2, R6, 0x2 ;  /* 0x0000000206027836 */ /* 0x000fe40000000000 */
[----:B------:R-:W-:Y:S02]  /*5320*/  IMAD.MOV.U32 R4, RZ, RZ, R0 ;  /* 0x000000ffff047224 */ /* 0x000fe400078e0000 */
[----:B--2---:R-:W-:-:S05]  /*5330*/  IMAD.IADD R5, R0, 0x1, R15 ;  /* 0x0000000100057824 */ /* 0x004fca00078e020f */
[----:B------:R-:W-:-:S04]  /*5340*/  ISETP.GT.AND P0, PT, R5, 0x40, PT ;  /* 0x000000400500780c */ /* 0x000fc80003f04270 */
[----:B------:R-:W-:-:S13]  /*5350*/  ISETP.LT.OR P0, PT, R0, 0x1, P0 ;  /* 0x000000010000780c */ /* 0x000fda0000701670 */
[----:B------:R-:W-:Y:S05]  /*5360*/  @P0 BRA `(.L_x_118) ;  /* 0x0000000400e80947 */ /* 0x000fea0003800000 */
[----:B------:R0:W5:Y:S01]  /*5370*/  LDL.U8 R6, [R1] ;  /* 0x0000000001067983 */ /* 0x0001620000100000 */
[----:B------:R-:W-:Y:S01]  /*5380*/  BSSY.RECONVERGENT B3, `(.L_x_129) ;  /* 0x000000a000037945 */ /* 0x000fe20003800200 */
[----:B------:R-:W-:Y:S01]  /*5390*/  LOP3.LUT R3, R15, 0xff, RZ, 0xc0, !PT ;  /* 0x000000ff0f037812 */ /* 0x000fe200078ec0ff */
[----:B------:R-:W-:-:S07]  /*53a0*/  IMAD.MOV.U32 R0, RZ, RZ, R5 ;  /* 0x000000ffff007224 */ /* 0x000fce00078e0005 */
.L_x_130:
[----:B-1----:R-:W-:-:S06]  /*53b0*/  IADD3 R4, PT, PT, R1, R0, -R3 ;  /* 0x0000000001047210 */ /* 0x002fcc0007ffe803 */
[----:B------:R-:W2:Y:S01]  /*53c0*/  LDL.U8 R4, [R4+-0x1] ;  /* 0xffffff0004047983 */ /* 0x000ea20000100000 */
[----:B------:R-:W-:-:S04]  /*53d0*/  VIADD R0, R0, 0xffffffff ;  /* 0xffffffff00007836 */ /* 0x000fc80000000000 */
[----:B------:R-:W-:Y:S01]  /*53e0*/  IMAD.IADD R17, R1, 0x1, R0 ;  /* 0x0000000101117824 */ /* 0x000fe200078e0200 */
[----:B------:R-:W-:-:S04]  /*53f0*/  ISETP.GT.AND P0, PT, R0, R15, PT ;  /* 0x0000000f0000720c */ /* 0x000fc80003f04270 */
[----:B--2---:R1:W-:Y:S09]  /*5400*/  STL.U8 [R17], R4 ;  /* 0x0000000411007387 */ /* 0x0043f20000100000 */
[----:B------:R-:W-:Y:S05]  /*5410*/  @P0 BRA `(.L_x_130) ;  /* 0xfffffffc00e40947 */ /* 0x000fea000383ffff */
[----:B------:R-:W-:Y:S05]  /*5420*/  BSYNC.RECONVERGENT B3 ;  /* 0x0000000000037941 */ /* 0x000fea0003800200 */
.L_x_129:
[----:B------:R-:W-:Y:S01]  /*5430*/  ISETP.NE.AND P0, PT, R15, RZ, PT ;  /* 0x000000ff0f00720c */ /* 0x000fe20003f05270 */
[----:B-1----:R-:W-:-:S12]  /*5440*/  IMAD.MOV.U32 R4, RZ, RZ, R5 ;  /* 0x000000ffff047224 */ /* 0x002fd800078e0005 */
[----:B------:R-:W-:Y:S05]  /*5450*/  @!P0 BRA `(.L_x_118) ;  /* 0x0000000400ac8947 */ /* 0x000fea0003800000 */
[C---:B------:R-:W-:Y:S01]  /*5460*/  ISETP.GE.U32.AND P0, PT, R15.reuse, 0x10, PT ;  /* 0x000000100f00780c */ /* 0x040fe20003f06070 */
[----:B------:R-:W-:Y:S01]  /*5470*/  BSSY.RECONVERGENT B3, `(.L_x_131) ;  /* 0x0000011000037945 */ /* 0x000fe20003800200 */
[----:B---3--:R-:W-:Y:S01]  /*5480*/  LOP3.LUT R10, R15, 0xf, RZ, 0xc0, !PT ;  /* 0x0000000f0f0a7812 */ /* 0x008fe200078ec0ff */
[----:B------:R-:W-:-:S03]  /*5490*/  IMAD.MOV.U32 R0, RZ, RZ, RZ ;  /* 0x000000ffff007224 */ /* 0x000fc600078e00ff */
[----:B------:R-:W-:-:S07]  /*54a0*/  ISETP.NE.AND P1, PT, R10, RZ, PT ;  /* 0x000000ff0a00720c */ /* 0x000fce0003f25270 */
[----:B------:R-:W-:Y:S06]  /*54b0*/  @!P0 BRA `(.L_x_132) ;  /* 0x0000000000308947 */ /* 0x000fec0003800000 */
[----:B-----5:R-:W-:Y:S01]  /*54c0*/  PRMT R16, R6, 0x3340, R6 ;  /* 0x0000334006107816 */ /* 0x020fe20000000006 */
[----:B------:R-:W-:Y:S01]  /*54d0*/  IMAD.MOV.U32 R3, RZ, RZ, RZ ;  /* 0x000000ffff037224 */ /* 0x000fe200078e00ff */
[----:B------:R-:W-:Y:S02]  /*54e0*/  LOP3.LUT R0, R15, 0xf0, RZ, 0xc0, !PT ;  /* 0x000000f00f007812 */ /* 0x000fe400078ec0ff */
[----:B------:R-:W-:-:S07]  /*54f0*/  PRMT R16, R16, 0x5410, R16 ;  /* 0x0000541010107816 */ /* 0x000fce0000000010 */
.L_x_133:
[----:B-1----:R-:W-:Y:S02]  /*5500*/  IMAD.IADD R4, R1, 0x1, R3 ;  /* 0x0000000101047824 */ /* 0x002fe400078e0203 */
[--C-:B------:R-:W-:Y:S02]  /*5510*/  IMAD.MOV.U32 R17, RZ, RZ, R16.reuse ;  /* 0x000000ffff117224 */ /* 0x100fe400078e0010 */
[--C-:B------:R-:W-:Y:S02]  /*5520*/  IMAD.MOV.U32 R18, RZ, RZ, R16.reuse ;  /* 0x000000ffff127224 */ /* 0x100fe400078e0010 */
[----:B------:R-:W-:Y:S02]  /*5530*/  IMAD.MOV.U32 R19, RZ, RZ, R16 ;  /* 0x000000ffff137224 */ /* 0x000fe400078e0010 */
[----:B------:R-:W-:-:S03]  /*5540*/  VIADD R3, R3, 0x10 ;  /* 0x0000001003037836 */ /* 0x000fc60000000000 */
[----:B------:R1:W-:Y:S02]  /*5550*/  STL.128 [R4], R16 ;  /* 0x0000001004007387 */ /* 0x0003e40000100c00 */
[----:B------:R-:W-:-:S13]  /*5560*/  ISETP.NE.AND P0, PT, R3, R0, PT ;  /* 0x000000000300720c */ /* 0x000fda0003f05270 */
[----:B------:R-:W-:Y:S05]  /*5570*/  @P0 BRA `(.L_x_133) ;  /* 0xfffffffc00e00947 */ /* 0x000fea000383ffff */
.L_x_132:
[----:B------:R-:W-:Y:S05]  /*5580*/  BSYNC.RECONVERGENT B3 ;  /* 0x0000000000037941 */ /* 0x000fea0003800200 */
.L_x_131:
[----:B-1----:R-:W-:Y:S01]  /*5590*/  IMAD.MOV.U32 R4, RZ, RZ, R5 ;  /* 0x000000ffff047224 */ /* 0x002fe200078e0005 */
[----:B------:R-:W-:Y:S06]  /*55a0*/  @!P1 BRA `(.L_x_118) ;  /* 0x0000000400589947 */ /* 0x000fec0003800000 */
[----:B------:R-:W-:Y:S01]  /*55b0*/  ISETP.GE.U32.AND P0, PT, R10, 0x8, PT ;  /* 0x000000080a00780c */ /* 0x000fe20003f06070 */
[----:B------:R-:W-:Y:S01]  /*55c0*/  BSSY.RECONVERGENT B3, `(.L_x_134) ;  /* 0x000000e000037945 */ /* 0x000fe20003800200 */
[----:B------:R-:W-:-:S04]  /*55d0*/  LOP3.LUT R12, R15, 0x7, RZ, 0xc0, !PT ;  /* 0x000000070f0c7812 */ /* 0x000fc800078ec0ff */
[----:B------:R-:W-:-:S07]  /*55e0*/  ISETP.NE.AND P1, PT, R12, RZ, PT ;  /* 0x000000ff0c00720c */ /* 0x000fce0003f25270 */
[----:B------:R-:W-:Y:S06]  /*55f0*/  @!P0 BRA `(.L_x_135) ;  /* 0x0000000000288947 */ /* 0x000fec0003800000 */
[----:B------:R-:W-:Y:S02]  /*5600*/  IMAD.IADD R3, R1, 0x1, R0 ;  /* 0x0000000101037824 */ /* 0x000fe400078e0200 */
[----:B------:R-:W-:-:S03]  /*5610*/  VIADD R0, R0, 0x8 ;  /* 0x0000000800007836 */ /* 0x000fc60000000000 */
        /* <DEDUP_REMOVED lines=8> */
.L_x_135:
[----:B------:R-:W-:Y:S05]  /*56a0*/  BSYNC.RECONVERGENT B3 ;  /* 0x0000000000037941 */ /* 0x000fea0003800200 */
.L_x_134:
[----:B------:R-:W-:Y:S01]  /*56b0*/  IMAD.MOV.U32 R4, RZ, RZ, R5 ;  /* 0x000000ffff047224 */ /* 0x000fe200078e0005 */
[----:B------:R-:W-:Y:S06]  /*56c0*/  @!P1 BRA `(.L_x_118) ;  /* 0x0000000400109947 */ /* 0x000fec0003800000 */
[----:B------:R-:W-:Y:S01]  /*56d0*/  ISETP.GE.U32.AND P0, PT, R12, 0x4, PT ;  /* 0x000000040c00780c */ /* 0x000fe20003f06070 */
[----:B------:R-:W-:Y:S01]  /*56e0*/  IMAD.MOV.U32 R4, RZ, RZ, R5 ;  /* 0x000000ffff047224 */ /* 0x000fe200078e0005 */
[----:B------:R-:W-:-:S04]  /*56f0*/  LOP3.LUT R15, R15, 0x3, RZ, 0xc0, !PT ;  /* 0x000000030f0f7812 */ /* 0x000fc800078ec0ff */
[----:B------:R-:W-:-:S07]  /*5700*/  ISETP.NE.AND P1, PT, R15, RZ, PT ;  /* 0x000000ff0f00720c */ /* 0x000fce0003f25270 */
[----:B-1----:R-:W-:Y:S02]  /*5710*/  @P0 IMAD.IADD R3, R1, 0x1, R0 ;  /* 0x0000000101030824 */ /* 0x002fe400078e0200 */
[----:B------:R-:W-:-:S03]  /*5720*/  @P0 VIADD R0, R0, 0x4 ;  /* 0x0000000400000836 */ /* 0x000fc60000000000 */
[----:B-----5:R1:W-:Y:S04]  /*5730*/  @P0 STL.U8 [R3], R6 ;  /* 0x0000000603000387 */ /* 0x0203e80000100000 */
[----:B------:R1:W-:Y:S04]  /*5740*/  @P0 STL.U8 [R3+0x1], R6 ;  /* 0x0000010603000387 */ /* 0x0003e80000100000 */
[----:B------:R1:W-:Y:S04]  /*5750*/  @P0 STL.U8 [R3+0x2], R6 ;  /* 0x0000020603000387 */ /* 0x0003e80000100000 */
[----:B------:R1:W-:Y:S01]  /*5760*/  @P0 STL.U8 [R3+0x3], R6 ;  /* 0x0000030603000387 */ /* 0x0003e20000100000 */
[----:B------:R-:W-:Y:S05]  /*5770*/  @!P1 BRA `(.L_x_118) ;  /* 0x0000000000e49947 */ /* 0x000fea0003800000 */
[----:B-1----:R-:W-:Y:S01]  /*5780*/  IMAD.IADD R3, R1, 0x1, R0 ;  /* 0x0000000101037824 */ /* 0x002fe200078e0200 */
[----:B------:R-:W-:Y:S01]  /*5790*/  ISETP.NE.AND P0, PT, R15, 0x1, PT ;  /* 0x000000010f00780c */ /* 0x000fe20003f05270 */
[----:B------:R-:W-:-:S03]  /*57a0*/  IMAD.MOV.U32 R4, RZ, RZ, R5 ;  /* 0x000000ffff047224 */ /* 0x000fc600078e0005 */
[----:B------:R1:W-:Y:S09]  /*57b0*/  STL.U8 [R3], R6 ;  /* 0x0000000603007387 */ /* 0x0003f20000100000 */
[----:B------:R-:W-:Y:S05]  /*57c0*/  @!P0 BRA `(.L_x_118) ;  /* 0x0000000000d08947 */ /* 0x000fea0003800000 */
[----:B------:R2:W-:Y:S01]  /*57d0*/  STL.U8 [R3+0x1], R6 ;  /* 0x0000010603007387 */ /* 0x0005e20000100000 */
[----:B------:R-:W-:Y:S01]  /*57e0*/  ISETP.NE.AND P0, PT, R15, 0x2, PT ;  /* 0x000000020f00780c */ /* 0x000fe20003f05270 */
[----:B------:R-:W-:-:S12]  /*57f0*/  IMAD.MOV.U32 R4, RZ, RZ, R5 ;  /* 0x000000ffff047224 */ /* 0x000fd800078e0005 */
[----:B--2---:R-:W-:Y:S05]  /*5800*/  @!P0 BRA `(.L_x_118) ;  /* 0x0000000000c08947 */ /* 0x004fea0003800000 */
[----:B------:R2:W-:Y:S01]  /*5810*/  STL.U8 [R3+0x2], R6 ;  /* 0x0000020603007387 */ /* 0x0005e20000100000 */
[----:B------:R-:W-:Y:S01]  /*5820*/  IMAD.MOV.U32 R4, RZ, RZ, R5 ;  /* 0x000000ffff047224 */ /* 0x000fe200078e0005 */
[----:B------:R-:W-:Y:S06]  /*5830*/  BRA `(.L_x_118) ;  /* 0x0000000000b47947 */ /* 0x000fec0003800000 */
.L_x_122:
[----:B------:R-:W-:Y:S01]  /*5840*/  ISETP.GT.AND P0, PT, R0, 0x20, PT ;  /* 0x000000200000780c */ /* 0x000fe20003f04270 */
[----:B------:R-:W-:-:S12]  /*5850*/  IMAD.MOV.U32 R4, RZ, RZ, R0 ;  /* 0x000000ffff047224 */ /* 0x000fd800078e0000 */
[----:B------:R-:W-:Y:S05]  /*5860*/  @P0 BRA `(.L_x_118) ;  /* 0x0000000000a80947 */ /* 0x000fea0003800000 */
[----:B------:R-:W-:Y:S01]  /*5870*/  ISETP.GE.AND P0, PT, R0, 0x1, PT ;  /* 0x000000010000780c */ /* 0x000fe20003f06270 */
[----:B------:R-:W-:-:S12]  /*5880*/  BSSY.RECONVERGENT B3, `(.L_x_136) ;  /* 0x0000027000037945 */ /* 0x000fd80003800200 */
        /* <DEDUP_REMOVED lines=10> */
.L_x_140:
[----:B------:R-:W-:-:S05]  /*5930*/  IMAD.IADD R14, R1, 0x1, R3 ;  /* 0x00000001010e7824 */ /* 0x000fca00078e0203 */
[----:B0-----:R-:W2:Y:S01]  /*5940*/  LDL.U8 R5, [R14] ;  /* 0x000000000e057983 */ /* 0x001ea20000100000 */
[----:B------:R-:W-:-:S05]  /*5950*/  IADD3 R15, PT, PT, R1, R0, R3 ;  /* 0x00000000010f7210 */ /* 0x000fca0007ffe003 */
[----:B--2---:R0:W-:Y:S04]  /*5960*/  STL.U8 [R15], R5 ;  /* 0x000000050f007387 */ /* 0x0041e80000100000 */
[----:B------:R-:W2:Y:S04]  /*5970*/  LDL.U8 R6, [R14+0x1] ;  /* 0x000001000e067983 */ /* 0x000ea80000100000 */
[----:B--2---:R0:W-:Y:S04]  /*5980*/  STL.U8 [R15+0x1], R6 ;  /* 0x000001060f007387 */ /* 0x0041e80000100000 */
[----:B---3--:R-:W2:Y:S04]  /*5990*/  LDL.U8 R10, [R14+0x2] ;  /* 0x000002000e0a7983 */ /* 0x008ea80000100000 */
[----:B--2---:R0:W-:Y:S04]  /*59a0*/  STL.U8 [R15+0x2], R10 ;  /* 0x0000020a0f007387 */ /* 0x0041e80000100000 */
[----:B------:R-:W2:Y:S01]  /*59b0*/  LDL.U8 R12, [R14+0x3] ;  /* 0x000003000e0c7983 */ /* 0x000ea20000100000 */
[----:B------:R-:W-:-:S05]  /*59c0*/  VIADD R3, R3, 0x4 ;  /* 0x0000000403037836 */ /* 0x000fca0000000000 */
[----:B------:R-:W-:Y:S01]  /*59d0*/  ISETP.NE.AND P0, PT, R3, R4, PT ;  /* 0x000000040300720c */ /* 0x000fe20003f05270 */
[----:B--2---:R0:W-:-:S12]  /*59e0*/  STL.U8 [R15+0x3], R12 ;  /* 0x0000030c0f007387 */ /* 0x0041d80000100000 */
[----:B------:R-:W-:Y:S05]  /*59f0*/  @P0 BRA `(.L_x_140) ;  /* 0xfffffffc00cc0947 */ /* 0x000fea000383ffff */
.L_x_139:
[----:B------:R-:W-:Y:S05]  /*5a00*/  BSYNC.RECONVERGENT B4 ;  /* 0x0000000000047941 */ /* 0x000fea0003800200 */
.L_x_138:
[----:B------:R-:W-:Y:S05]  /*5a10*/  @!P1 BRA `(.L_x_137) ;  /* 0x0000000000349947 */ /* 0x000fea0003800000 */
[----:B0-----:R-:W-:-:S05]  /*5a20*/  IMAD.IADD R5, R1, 0x1, R4 ;  /* 0x0000000101057824 */ /* 0x001fca00078e0204 */
[----:B------:R-:W2:Y:S01]  /*5a30*/  LDL.U8 R3, [R5] ;  /* 0x0000000005037983 */ /* 0x000ea20000100000 */
[----:B------:R-:W-:Y:S02]  /*5a40*/  IADD3 R4, PT, PT, R1, R0, R4 ;  /* 0x0000000001047210 */ /* 0x000fe40007ffe004 */
[----:B------:R-:W-:-:S03]  /*5a50*/  ISETP.NE.AND P0, PT, R16, 0x1, PT ;  /* 0x000000011000780c */ /* 0x000fc60003f05270 */
[----:B--2---:R1:W-:Y:S10]  /*5a60*/  STL.U8 [R4], R3 ;  /* 0x0000000304007387 */ /* 0x0043f40000100000 */
[----:B------:R-:W-:Y:S05]  /*5a70*/  @!P0 BRA `(.L_x_137) ;  /* 0x00000000001c8947 */ /* 0x000fea0003800000 */
[----:B-1----:R-:W2:Y:S01]  /*5a80*/  LDL.U8 R3, [R5+0x1] ;  /* 0x0000010005037983 */ /* 0x002ea20000100000 */
[----:B------:R-:W-:Y:S01]  /*5a90*/  IMAD.IADD R4, R0, 0x1, R5 ;  /* 0x0000000100047824 */ /* 0x000fe200078e0205 */
[----:B------:R-:W-:-:S04]  /*5aa0*/  ISETP.NE.AND P0, PT, R16, 0x2, PT ;  /* 0x000000021000780c */ /* 0x000fc80003f05270 */
[----:B--2---:R2:W-:Y:S09]  /*5ab0*/  STL.U8 [R4+0x1], R3 ;  /* 0x0000010304007387 */ /* 0x0045f20000100000 */
[----:B------:R-:W-:Y:S05]  /*5ac0*/  @!P0 BRA `(.L_x_137) ;  /* 0x0000000000088947 */ /* 0x000fea0003800000 */
[----:B--2---:R-:W2:Y:S04]  /*5ad0*/  LDL.U8 R3, [R5+0x2] ;  /* 0x0000020005037983 */ /* 0x004ea80000100000 */
[----:B--2---:R4:W-:Y:S02]  /*5ae0*/  STL.U8 [R4+0x2], R3 ;  /* 0x0000020304007387 */ /* 0x0049e40000100000 */
.L_x_137:
[----:B------:R-:W-:Y:S05]  /*5af0*/  BSYNC.RECONVERGENT B3 ;  /* 0x0000000000037941 */ /* 0x000fea0003800200 */
.L_x_136:
[----:B-12-4-:R-:W-:-:S07]  /*5b00*/  IMAD.SHL.U32 R4, R0, 0x2, RZ ;  /* 0x0000000200047824 */ /* 0x016fce00078e00ff */
.L_x_118:
[----:B------:R-:W-:Y:S05]  /*5b10*/  BSYNC.RECONVERGENT B2 ;  /* 0x0000000000027941 */ /* 0x000fea0003800200 */
.L_x_115:
[----:B------:R-:W-:Y:S05]  /*5b20*/  BRA `(.L_x_25) ;  /* 0x0000002c00487947 */ /* 0x000fea0003800000 */
.L_x_19:
[----:B------:R-:W-:-:S13]  /*5b30*/  ISETP.GT.AND P0, PT, R5, 0x7f, PT ;  /* 0x0000007f0500780c */ /* 0x000fda0003f04270 */
[----:B------:R-:W-:Y:S05]  /*5b40*/  @P0 BRA `(.L_x_141) ;  /* 0x0000002000a00947 */ /* 0x000fea0003800000 */
[----:B------:R-:W-:Y:S01]  /*5b50*/  ISETP.GT.AND P0, PT, R5, 0x51, PT ;  /* 0x000000510500780c */ /* 0x000fe20003f04270 */
[----:B------:R-:W-:-:S12]  /*5b60*/  BSSY.RECONVERGENT B2, `(.L_x_142) ;  /* 0x0000225000027945 */ /* 0x000fd80003800200 */
[----:B------:R-:W-:Y:S05]  /*5b70*/  @P0 BRA `(.L_x_143) ;  /* 0x0000000c00f40947 */ /* 0x000fea0003800000 */
[----:B------:R-:W-:-:S13]  /*5b80*/  ISETP.GT.AND P0, PT, R5, 0x4f, PT ;  /* 0x0000004f0500780c */ /* 0x000fda0003f04270 */
[----:B------:R-:W-:Y:S05]  /*5b90*/  @P0 BRA `(.L_x_144) ;  /* 0x00000008001c0947 */ /* 0x000fea0003800000 */
        /* <DEDUP_REMOVED lines=9> */
[----:B------:R-:W2:Y:S01]  /*5c30*/  LDG.E.U8.CONSTANT R18, desc[UR6][R14.64+0x1] ;  /* 0x000001060e127981 */ /* 0x000ea2000c1e9100 */
[--C-:B------:R-:W-:Y:S02]  /*5c40*/  IMAD.MOV.U32 R4, RZ, RZ, R0.reuse ;  /* 0x000000ffff047224 */ /* 0x100fe400078e0000 */
[----:B--2---:R-:W-:-:S05]  /*5c50*/  IMAD R17, R0, R18, R0 ;  /* 0x0000001200117224 */ /* 0x004fca00078e0200 */
[----:B------:R-:W-:-:S13]  /*5c60*/  ISETP.GT.U32.AND P0, PT, R17, 0x40, PT ;  /* 0x000000401100780c */ /* 0x000fda0003f04070 */
[----:B------:R-:W-:Y:S05]  /*5c70*/  @P0 BRA `(.L_x_146) ;  /* 0x00000020004c0947 */ /* 0x000fea0003800000 */
[----:B------:R-:W-:Y:S01]  /*5c80*/  ISETP.NE.AND P0, PT, R18, RZ, PT ;  /* 0x000000ff1200720c */ /* 0x000fe20003f05270 */
[----:B------:R-:W-:-:S12]  /*5c90*/  IMAD.MOV.U32 R4, RZ, RZ, R17 ;  /* 0x000000ffff047224 */ /* 0x000fd800078e0011 */
[----:B------:R-:W-:Y:S05]  /*5ca0*/  @!P0 BRA `(.L_x_146) ;  /* 0x0000002000408947 */ /* 0x000fea0003800000 */
[----:B------:R-:W-:Y:S01]  /*5cb0*/  BSSY.RECONVERGENT B3, `(.L_x_147) ;  /* 0x0000032000037945 */ /* 0x000fe20003800200 */
[----:B------:R-:W-:Y:S01]  /*5cc0*/  LOP3.LUT R20, R0, 0x3, RZ, 0xc0, !PT ;  /* 0x0000000300147812 */ /* 0x000fe200078ec0ff */
[----:B------:R-:W-:-:S07]  /*5cd0*/  IMAD.MOV.U32 R5, RZ, RZ, 0x1 ;  /* 0x00000001ff057424 */ /* 0x000fce00078e00ff */
.L_x_155:
[----:B----4-:R-:W-:Y:S01]  /*5ce0*/  VIADD R3, R0, 0xffffffff ;  /* 0xffffffff00037836 */ /* 0x010fe20000000000 */
[----:B------:R-:W-:Y:S01]  /*5cf0*/  BSSY.RECONVERGENT B4, `(.L_x_148) ;  /* 0x0000017000047945 */ /* 0x000fe20003800200 */
[----:B------:R-:W-:-:S03]  /*5d00*/  IMAD.MOV.U32 R4, RZ, RZ, RZ ;  /* 0x000000ffff047224 */ /* 0x000fc600078e00ff */
[----:B------:R-:W-:Y:S01]  /*5d10*/  ISETP.GE.U32.AND P0, PT, R3, 0x3, PT ;  /* 0x000000030300780c */ /* 0x000fe20003f06070 */
[----:B------:R-:W-:-:S12]  /*5d20*/  IMAD R3, R0, R5, RZ ;  /* 0x0000000500037224 */ /* 0x000fd800078e02ff */
[----:B01----:R-:W-:Y:S05]  /*5d30*/  @!P0 BRA `(.L_x_149) ;  /* 0x0000000000488947 */ /* 0x003fea0003800000 */
[----:B------:R-:W-:Y:S01]  /*5d40*/  BSSY.RECONVERGENT B5, `(.L_x_150) ;  /* 0x0000010000057945 */ /* 0x000fe20003800200 */
[----:B------:R-:W-:Y:S01]  /*5d50*/  IMAD.MOV.U32 R4, RZ, RZ, RZ ;  /* 0x000000ffff047224 */ /* 0x000fe200078e00ff */
[----:B------:R-:W-:-:S07]  /*5d60*/  LOP3.LUT R19, R0, 0x7ffffffc, RZ, 0xc0, !PT ;  /* 0x7ffffffc00137812 */ /* 0x000fce00078ec0ff */
.L_x_151:
[----:B------:R-:W-:-:S05]  /*5d70*/  IMAD.IADD R16, R1, 0x1, R4 ;  /* 0x0000000101107824 */ /* 0x000fca00078e0204 */
[----:B0-----:R-:W2:Y:S01]  /*5d80*/  LDL.U8 R6, [R16] ;  /* 0x0000000010067983 */ /* 0x001ea20000100000 */
[----:B------:R-:W-:-:S05]  /*5d90*/  IADD3 R15, PT, PT, R1, R3, R4 ;  /* 0x00000003010f7210 */ /* 0x000fca0007ffe004 */
[----:B--2---:R0:W-:Y:S04]  /*5da0*/  STL.U8 [R15], R6 ;  /* 0x000000060f007387 */ /* 0x0041e80000100000 */
[----:B---3--:R-:W2:Y:S04]  /*5db0*/  LDL.U8 R10, [R16+0x1] ;  /* 0x00000100100a7983 */ /* 0x008ea80000100000 */
        /* <DEDUP_REMOVED lines=8> */
[----:B------:R-:W-:Y:S05]  /*5e40*/  BSYNC.RECONVERGENT B5 ;  /* 0x0000000000057941 */ /* 0x000fea0003800200 */
.L_x_150:
[----:B------:R-:W-:-:S07]  /*5e50*/  IMAD.MOV.U32 R4, RZ, RZ, R19 ;  /* 0x000000ffff047224 */ /* 0x000fce00078e0013 */
.L_x_149:
[----:B------:R-:W-:Y:S05]  /*5e60*/  BSYNC.RECONVERGENT B4 ;  /* 0x0000000000047941 */ /* 0x000fea0003800200 */
.L_x_148:
[----:B------:R-:W-:Y:S01]  /*5e70*/  ISETP.NE.AND P0, PT, R20, RZ, PT ;  /* 0x000000ff1400720c */ /* 0x000fe20003f05270 */
[----:B------:R-:W-:-:S12]  /*5e80*/  BSSY.RECONVERGENT B4, `(.L_x_152) ;  /* 0x000000f000047945 */ /* 0x000fd80003800200 */
[----:B------:R-:W-:Y:S05]  /*5e90*/  @!P0 BRA `(.L_x_153) ;  /* 0x0000000000348947 */ /* 0x000fea0003800000 */
[----:B0--3--:R-:W-:-:S05]  /*5ea0*/  IMAD.IADD R10, R1, 0x1, R4 ;  /* 0x00000001010a7824 */ /* 0x009fca00078e0204 */
[----:B------:R-:W2:Y:S01]  /*5eb0*/  LDL.U8 R6, [R10] ;  /* 0x000000000a067983 */ /* 0x000ea20000100000 */
[----:B------:R-:W-:Y:S02]  /*5ec0*/  IADD3 R15, PT, PT, R1, R3, R4 ;  /* 0x00000003010f7210 */ /* 0x000fe40007ffe004 */
[----:B------:R-:W-:-:S03]  /*5ed0*/  ISETP.NE.AND P0, PT, R20, 0x1, PT ;  /* 0x000000011400780c */ /* 0x000fc60003f05270 */
[----:B--2---:R1:W-:Y:S10]  /*5ee0*/  STL.U8 [R15], R6 ;  /* 0x000000060f007387 */ /* 0x0043f40000100000 */
[----:B------:R-:W-:Y:S05]  /*5ef0*/  @!P0 BRA `(.L_x_153) ;  /* 0x00000000001c8947 */ /* 0x000fea0003800000 */
[----:B------:R-:W2:Y:S01]  /*5f00*/  LDL.U8 R4, [R10+0x1] ;  /* 0x000001000a047983 */ /* 0x000ea20000100000 */
[----:B-1----:R-:W-:Y:S01]  /*5f10*/  IMAD.IADD R6, R3, 0x1, R10 ;  /* 0x0000000103067824 */ /* 0x002fe200078e020a */
[----:B------:R-:W-:-:S04]  /*5f20*/  ISETP.NE.AND P0, PT, R20, 0x2, PT ;  /* 0x000000021400780c */ /* 0x000fc80003f05270 */
[----:B--2---:R2:W-:Y:S09]  /*5f30*/  STL.U8 [R6+0x1], R4 ;  /* 0x0000010406007387 */ /* 0x0045f20000100000 */
[----:B------:R-:W-:Y:S05]  /*5f40*/  @!P0 BRA `(.L_x_153) ;  /* 0x0000000000088947 */ /* 0x000fea0003800000 */
[----:B------:R-:W3:Y:S04]  /*5f50*/  LDL.U8 R3, [R10+0x2] ;  /* 0x000002000a037983 */ /* 0x000ee80000100000 */
[----:B---3--:R4:W-:Y:S02]  /*5f60*/  STL.U8 [R6+0x2], R3 ;  /* 0x0000020306007387 */ /* 0x0089e40000100000 */
.L_x_153:
[----:B------:R-:W-:Y:S05]  /*5f70*/  BSYNC.RECONVERGENT B4 ;  /* 0x0000000000047941 */ /* 0x000fea0003800200 */
.L_x_152:
[----:B------:R-:W-:Y:S01]  /*5f80*/  ISETP.NE.AND P0, PT, R5, R18, PT ;  /* 0x000000120500720c */ /* 0x000fe20003f05270 */
[----:B--2---:R-:W-:-:S12]  /*5f90*/  IMAD.MOV.U32 R4, RZ, RZ, R17 ;  /* 0x000000ffff047224 */ /* 0x004fd800078e0011 */
[----:B------:R-:W-:Y:S05]  /*5fa0*/  @!P0 BRA `(.L_x_154) ;  /* 0x0000000000088947 */ /* 0x000fea0003800000 */
[----:B------:R-:W-:Y:S01]  /*5fb0*/  VIADD R5, R5, 0x1 ;  /* 0x0000000105057836 */ /* 0x000fe20000000000 */
[----:B------:R-:W-:Y:S06]  /*5fc0*/  BRA `(.L_x_155) ;  /* 0xfffffffc00447947 */ /* 0x000fec000383ffff */
.L_x_154:
[----:B------:R-:W-:Y:S05]  /*5fd0*/  BSYNC.RECONVERGENT B3 ;  /* 0x0000000000037941 */ /* 0x000fea0003800200 */
.L_x_147:
[----:B------:R-:W-:Y:S05]  /*5fe0*/  BRA `(.L_x_146) ;  /* 0x0000001c00707947 */ /* 0x000fea0003800000 */
.L_x_145:
[----:B------:R-:W-:Y:S01]  /*5ff0*/  ISETP.GT.AND P0, PT, R0, 0x20, PT ;  /* 0x000000200000780c */ /* 0x000fe20003f04270 */
[----:B------:R-:W-:-:S12]  /*6000*/  IMAD.MOV.U32 R4, RZ, RZ, R0 ;  /* 0x000000ffff047224 */ /* 0x000fd800078e0000 */
[----:B------:R-:W-:Y:S05]  /*6010*/  @P0 BRA `(.L_x_146) ;  /* 0x0000001c00640947 */ /* 0x000fea0003800000 */
[----:B------:R-:W-:Y:S01]  /*6020*/  ISETP.GE.AND P0, PT, R0, 0x1, PT ;  /* 0x000000010000780c */ /* 0x000fe20003f06270 */
[----:B------:R-:W-:-:S12]  /*6030*/  BSSY.RECONVERGENT B3, `(.L_x_156) ;  /* 0x000003b000037945 */ /* 0x000fd80003800200 */
[----:B------:R-:W-:Y:S05]  /*6040*/  @!P0 BRA `(.L_x_157) ;  /* 0x0000000000e48947 */ /* 0x000fea0003800000 */
[C---:B------:R-:W-:Y:S01]  /*6050*/  LOP3.LUT P0, R12, R0.reuse, 0x3, RZ, 0xc0, !PT ;  /* 0x00000003000c7812 */ /* 0x040fe2000780c0ff */
[----:B------:R-:W-:Y:S01]  /*6060*/  BSSY.RECONVERGENT B4, `(.L_x_158) ;  /* 0x000001a000047945 */ /* 0x000fe20003800200 */
[----:B------:R-:W-:Y:S02]  /*6070*/  VIADD R6, R0, 0xffffffff ;  /* 0xffffffff00067836 */ /* 0x000fe40000000000 */
[----:B------:R-:W-:-:S09]  /*6080*/  IMAD.MOV.U32 R4, RZ, RZ, R0 ;  /* 0x000000ffff047224 */ /* 0x000fd200078e0000 */
[----:B------:R-:W-:Y:S05]  /*6090*/  @!P0 BRA `(.L_x_159) ;  /* 0x0000000000588947 */ /* 0x000fea0003800000 */
[----:B------:R-:W-:-:S05]  /*60a0*/  IMAD.IADD R5, R1, 0x1, R6 ;  /* 0x0000000101057824 */ /* 0x000fca00078e0206 */
[----:B------:R-:W2:Y:S01]  /*60b0*/  LDL.U8 R3, [R5] ;  /* 0x0000000005037983 */ /* 0x000ea20000100000 */
[----:B---3--:R-:W-:Y:S01]  /*60c0*/  IMAD.U32 R10, R6, 0x2, R1 ;  /* 0x00000002060a7824 */ /* 0x008fe200078e0001 */
[----:B------:R-:W-:Y:S01]  /*60d0*/  ISETP.NE.AND P0, PT, R12, 0x1, PT ;  /* 0x000000010c00780c */ /* 0x000fe20003f05270 */
[----:B------:R-:W-:Y:S01]  /*60e0*/  IMAD.MOV.U32 R4, RZ, RZ, R6 ;  /* 0x000000ffff047224 */ /* 0x000fe200078e0006 */
[----:B--2---:R-:W-:-:S05]  /*60f0*/  PRMT R3, R3, 0x7604, R3 ;  /* 0x0000760403037816 */ /* 0x004fca0000000003 */
[----:B------:R0:W-:Y:S06]  /*6100*/  STL.U16 [R10], R3 ;  /* 0x000000030a007387 */ /* 0x0001ec0000100400 */
[----:B------:R-:W-:Y:S05]  /*6110*/  @!P0 BRA `(.L_x_159) ;  /* 0x0000000000388947 */ /* 0x000fea0003800000 */
[----:B------:R-:W-:-:S04]  /*6120*/  VIADD R4, R0, 0xfffffffe ;  /* 0xfffffffe00047836 */ /* 0x000fc80000000000 */
[----:B------:R-:W-:-:S05]  /*6130*/  IMAD.IADD R5, R1, 0x1, R4 ;  /* 0x0000000101057824 */ /* 0x000fca00078e0204 */
[----:B0-----:R-:W2:Y:S01]  /*6140*/  LDL.U8 R3, [R5] ;  /* 0x0000000005037983 */ /* 0x001ea20000100000 */
[----:B------:R-:W-:Y:S01]  /*6150*/  IMAD.U32 R10, R4, 0x2, R1 ;  /* 0x00000002040a7824 */ /* 0x000fe200078e0001 */
[----:B------:R-:W-:Y:S02]  /*6160*/  ISETP.NE.AND P0, PT, R12, 0x2, PT ;  /* 0x000000020c00780c */ /* 0x000fe40003f05270 */
[----:B--2---:R-:W-:-:S05]  /*6170*/  PRMT R3, R3, 0x7604, R3 ;  /* 0x0000760403037816 */ /* 0x004fca0000000003 */
[----:B------:R1:W-:Y:S06]  /*6180*/  STL.U16 [R10], R3 ;  /* 0x000000030a007387 */ /* 0x0003ec0000100400 */
[----:B------:R-:W-:Y:S05]  /*6190*/  @!P0 BRA `(.L_x_159) ;  /* 0x0000000000188947 */ /* 0x000fea0003800000 */
[----:B------:R-:W-:-:S04]  /*61a0*/  VIADD R4, R0, 0xfffffffd ;  /* 0xfffffffd00047836 */ /* 0x000fc80000000000 */
[----:B------:R-:W-:-:S05]  /*61b0*/  IMAD.IADD R5, R1, 0x1, R4 ;  /* 0x0000000101057824 */ /* 0x000fca00078e0204 */
[----:B-1----:R-:W2:Y:S01]  /*61c0*/  LDL.U8 R3, [R5] ;  /* 0x0000000005037983 */ /* 0x002ea20000100000 */
[----:B------:R-:W-:Y:S01]  /*61d0*/  IMAD.U32 R10, R4, 0x2, R1 ;  /* 0x00000002040a7824 */ /* 0x000fe200078e0001 */
[----:B--2---:R-:W-:-:S05]  /*61e0*/  PRMT R3, R3, 0x7604, R3 ;  /* 0x0000760403037816 */ /* 0x004fca0000000003 */
[----:B------:R2:W-:Y:S02]  /*61f0*/  STL.U16 [R10], R3 ;  /* 0x000000030a007387 */ /* 0x0005e40000100400 */
.L_x_159:
[----:B------:R-:W-:Y:S05]  /*6200*/  BSYNC.RECONVERGENT B4 ;  /* 0x0000000000047941 */ /* 0x000fea0003800200 */
.L_x_158:
[----:B------:R-:W-:-:S13]  /*6210*/  ISETP.GE.U32.AND P0, PT, R6, 0x3, PT ;  /* 0x000000030600780c */ /* 0x000fda0003f06070 */
[----:B------:R-:W-:Y:S05]  /*6220*/  @!P0 BRA `(.L_x_157) ;  /* 0x00000000006c8947 */ /* 0x000fea0003800000 */
.L_x_160:
[----:B----4-:R-:W-:-:S04]  /*6230*/  VIADD R6, R4, 0xffffffff ;  /* 0xffffffff04067836 */ /* 0x010fc80000000000 */
[----:B------:R-:W-:-:S05]  /*6240*/  IMAD.IADD R15, R1, 0x1, R6 ;  /* 0x00000001010f7824 */ /* 0x000fca00078e0206 */
[----:B012---:R-:W2:Y:S01]  /*6250*/  LDL.U8 R3, [R15] ;  /* 0x000000000f037983 */ /* 0x007ea20000100000 */
[----:B---3--:R-:W-:Y:S02]  /*6260*/  VIADD R10, R4, 0xfffffffe ;  /* 0xfffffffe040a7836 */ /* 0x008fe40000000000 */
[----:B------:R-:W-:Y:S02]  /*6270*/  IMAD.U32 R18, R6, 0x2, R1 ;  /* 0x0000000206127824 */ /* 0x000fe400078e0001 */
[----:B------:R-:W-:Y:S01]  /*6280*/  IMAD.IADD R14, R1, 0x1, R10 ;  /* 0x00000001010e7824 */ /* 0x000fe200078e020a */
[----:B--2---:R-:W-:-:S05]  /*6290*/  PRMT R5, R3, 0x7604, R3 ;  /* 0x0000760403057816 */ /* 0x004fca0000000003 */
[----:B------:R0:W-:Y:S04]  /*62a0*/  STL.U16 [R18], R5 ;  /* 0x0000000512007387 */ /* 0x0001e80000100400 */
[----:B------:R-:W2:Y:S01]  /*62b0*/  LDL.U8 R3, [R14] ;  /* 0x000000000e037983 */ /* 0x000ea20000100000 */
[----:B------:R-:W-:Y:S02]  /*62c0*/  VIADD R6, R4, 0xfffffffd ;  /* 0xfffffffd04067836 */ /* 0x000fe40000000000 */
[----:B------:R-:W-:Y:S02]  /*62d0*/  IMAD.U32 R17, R10, 0x2, R1 ;  /* 0x000000020a117824 */ /* 0x000fe400078e0001 */
[----:B------:R-:W-:Y:S01]  /*62e0*/  IMAD.IADD R16, R1, 0x1, R6 ;  /* 0x0000000101107824 */ /* 0x000fe200078e0206 */
[----:B--2---:R-:W-:-:S05]  /*62f0*/  PRMT R12, R3, 0x7604, R3 ;  /* 0x00007604030c7816 */ /* 0x004fca0000000003 */
[----:B------:R4:W-:Y:S04]  /*6300*/  STL.U16 [R17], R12 ;  /* 0x0000000c11007387 */ /* 0x0009e80000100400 */
[----:B------:R-:W2:Y:S01]  /*6310*/  LDL.U8 R3, [R16] ;  /* 0x0000000010037983 */ /* 0x000ea20000100000 */
[----:B------:R-:W-:Y:S02]  /*6320*/  VIADD R10, R4, 0xfffffffc ;  /* 0xfffffffc040a7836 */ /* 0x000fe40000000000 */
[----:B------:R-:W-:Y:S02]  /*6330*/  IMAD.U32 R15, R6, 0x2, R1 ;  /* 0x00000002060f7824 */ /* 0x000fe400078e0001 */
[----:B0-----:R-:W-:Y:S01]  /*6340*/  IMAD.IADD R5, R1, 0x1, R10 ;  /* 0x0000000101057824 */ /* 0x001fe200078e020a */
[----:B--2---:R-:W-:-:S05]  /*6350*/  PRMT R6, R3, 0x7604, R3 ;  /* 0x0000760403067816 */ /* 0x004fca0000000003 */
[----:B------:R4:W-:Y:S04]  /*6360*/  STL.U16 [R15], R6 ;  /* 0x000000060f007387 */ /* 0x0009e80000100400 */
[----:B------:R-:W2:Y:S01]  /*6370*/  LDL.U8 R3, [R5] ;  /* 0x0000000005037983 */ /* 0x000ea20000100000 */
[----:B------:R-:W-:Y:S01]  /*6380*/  IMAD.U32 R14, R10, 0x2, R1 ;  /* 0x000000020a0e7824 */ /* 0x000fe200078e0001 */
[----:B------:R-:W-:Y:S01]  /*6390*/  ISETP.GT.U32.AND P0, PT, R4, 0x4, PT ;  /* 0x000000040400780c */ /* 0x000fe20003f04070 */
[----:B------:R-:W-:Y:S01]  /*63a0*/  IMAD.MOV.U32 R4, RZ, RZ, R10 ;  /* 0x000000ffff047224 */ /* 0x000fe200078e000a */
[----:B--2---:R-:W-:-:S05]  /*63b0*/  PRMT R3, R3, 0x7604, R3 ;  /* 0x0000760403037816 */ /* 0x004fca0000000003 */
[----:B------:R4:W-:Y:S06]  /*63c0*/  STL.U16 [R14], R3 ;  /* 0x000000030e007387 */ /* 0x0009ec0000100400 */
[----:B------:R-:W-:Y:S05]  /*63d0*/  @P0 BRA `(.L_x_160) ;  /* 0xfffffffc00940947 */ /* 0x000fea000383ffff */
.L_x_157:
[----:B------:R-:W-:Y:S05]  /*63e0*/  BSYNC.RECONVERGENT B3 ;  /* 0x0000000000037941 */ /* 0x000fea0003800200 */
.L_x_156:
[----:B------:R-:W-:Y:S01]  /*63f0*/  IMAD.SHL.U32 R4, R0, 0x2, RZ ;  /* 0x0000000200047824 */ /* 0x000fe200078e00ff */
[----:B------:R-:W-:Y:S06]  /*6400*/  BRA `(.L_x_146) ;  /* 0x0000001800687947 */ /* 0x000fec0003800000 */
.L_x_144:
        /* <DEDUP_REMOVED lines=9> */
[C---:B------:R-:W-:Y:S01]  /*64a0*/  VIADD R3, R0.reuse, 0xfffffffe ;  /* 0xfffffffe00037836 */ /* 0x040fe20000000000 */
[----:B------:R-:W-:Y:S01]  /*64b0*/  BSSY.RECONVERGENT B3, `(.L_x_162) ;  /* 0x0000018000037945 */ /* 0x000fe20003800200 */
[----:B------:R-:W-:Y:S02]  /*64c0*/  VIADD R6, R0, 0xffffffff ;  /* 0xffffffff00067836 */ /* 0x000fe40000000000 */
[----:B------:R-:W-:Y:S01]  /*64d0*/  IMAD.MOV.U32 R4, RZ, RZ, RZ ;  /* 0x000000ffff047224 */ /* 0x000fe200078e00ff */
[----:B------:R-:W-:Y:S02]  /*64e0*/  ISETP.GE.U32.AND P0, PT, R3, 0x3, PT ;  /* 0x000000030300780c */ /* 0x000fe40003f06070 */
[----:B------:R-:W-:-:S11]  /*64f0*/  LOP3.LUT R3, R6, 0x3, RZ, 0xc0, !PT ;  /* 0x0000000306037812 */ /* 0x000fd600078ec0ff */
[----:B0-----:R-:W-:Y:S05]  /*6500*/  @!P0 BRA `(.L_x_163) ;  /* 0x0000000000488947 */ /* 0x001fea0003800000 */
[----:B------:R-:W-:Y:S01]  /*6510*/  BSSY.RECONVERGENT B4, `(.L_x_164) ;  /* 0x0000010000047945 */ /* 0x000fe20003800200 */
[----:B------:R-:W-:Y:S01]  /*6520*/  IMAD.MOV.U32 R4, RZ, RZ, RZ ;  /* 0x000000ffff047224 */ /* 0x000fe200078e00ff */
[----:B------:R-:W-:-:S07]  /*6530*/  LOP3.LUT R21, R6, 0xfffffffc, RZ, 0xc0, !PT ;  /* 0xfffffffc06157812 */ /* 0x000fce00078ec0ff */
.L_x_165:
[----:B0-----:R-:W-:-:S05]  /*6540*/  IMAD.IADD R19, R1, 0x1, R4 ;  /* 0x0000000101137824 */ /* 0x001fca00078e0204 */
[----:B---3--:R-:W2:Y:S04]  /*6550*/  LDL.U16 R10, [R19+0x2] ;  /* 0x00000200130a7983 */ /* 0x008ea80000100400 */
        /* <DEDUP_REMOVED lines=11> */
[----:B------:R-:W-:Y:S05]  /*6610*/  BSYNC.RECONVERGENT B4 ;  /* 0x0000000000047941 */ /* 0x000fea0003800200 */
.L_x_164:
[----:B------:R-:W-:-:S07]  /*6620*/  IMAD.MOV.U32 R4, RZ, RZ, R21 ;  /* 0x000000ffff047224 */ /* 0x000fce00078e0015 */
.L_x_163:
[----:B------:R-:W-:Y:S05]  /*6630*/  BSYNC.RECONVERGENT B3 ;  /* 0x0000000000037941 */ /* 0x000fea0003800200 */
.L_x_162:
[----:B------:R-:W-:Y:S01]  /*6640*/  ISETP.NE.AND P0, PT, R3, RZ, PT ;  /* 0x000000ff0300720c */ /* 0x000fe20003f05270 */
[----:B------:R-:W-:-:S12]  /*6650*/  BSSY.RECONVERGENT B3, `(.L_x_166) ;  /* 0x000000d000037945 */ /* 0x000fd80003800200 */
[----:B------:R-:W-:Y:S05]  /*6660*/  @!P0 BRA `(.L_x_167) ;  /* 0x00000000002c8947 */ /* 0x000fea0003800000 */
[----:B------:R-:W-:-:S05]  /*6670*/  IMAD.IADD R15, R1, 0x1, R4 ;  /* 0x00000001010f7824 */ /* 0x000fca00078e0204 */
[----:B------:R-:W2:Y:S01]  /*6680*/  LDL.U8 R4, [R15+0x1] ;  /* 0x000001000f047983 */ /* 0x000ea20000100000 */
[----:B------:R-:W-:-:S03]  /*6690*/  ISETP.NE.AND P0, PT, R3, 0x1, PT ;  /* 0x000000010300780c */ /* 0x000fc60003f05270 */
[----:B--2---:R1:W-:Y:S10]  /*66a0*/  STL.U8 [R15], R4 ;  /* 0x000000040f007387 */ /* 0x0043f40000100000 */
[----:B------:R-:W-:Y:S05]  /*66b0*/  @!P0 BRA `(.L_x_167) ;  /* 0x0000000000188947 */ /* 0x000fea0003800000 */
[----:B-1----:R-:W2:Y:S01]  /*66c0*/  LDL.U8 R4, [R15+0x2] ;  /* 0x000002000f047983 */ /* 0x002ea20000100000 */
[----:B------:R-:W-:-:S03]  /*66d0*/  ISETP.NE.AND P0, PT, R3, 0x2, PT ;  /* 0x000000020300780c */ /* 0x000fc60003f05270 */
[----:B--2---:R2:W-:Y:S10]  /*66e0*/  STL.U8 [R15+0x1], R4 ;  /* 0x000001040f007387 */ /* 0x0045f40000100000 */
[----:B------:R-:W-:Y:S05]  /*66f0*/  @!P0 BRA `(.L_x_167) ;  /* 0x0000000000088947 */ /* 0x000fea0003800000 */
[----:B------:R-:W4:Y:S04]  /*6700*/  LDL.U8 R3, [R15+0x3] ;  /* 0x000003000f037983 */ /* 0x000f280000100000 */
[----:B----4-:R4:W-:Y:S02]  /*6710*/  STL.U8 [R15+0x2], R3 ;  /* 0x000002030f007387 */ /* 0x0109e40000100000 */
.L_x_167:
[----:B------:R-:W-:Y:S05]  /*6720*/  BSYNC.RECONVERGENT B3 ;  /* 0x0000000000037941 */ /* 0x000fea0003800200 */
.L_x_166:
[----:B------:R-:W-:Y:S02]  /*6730*/  IMAD.IADD R6, R1, 0x1, R6 ;  /* 0x0000000101067824 */ /* 0x000fe400078e0206 */
[----:B-12---:R-:W-:-:S03]  /*6740*/  IMAD.MOV.U32 R4, RZ, RZ, R0 ;  /* 0x000000ffff047224 */ /* 0x006fc600078e0000 */
[----:B-----5:R1:W-:Y:S01]  /*6750*/  STL.U8 [R6], R5 ;  /* 0x0000000506007387 */ /* 0x0203e20000100000 */
[----:B------:R-:W-:Y:S05]  /*6760*/  BRA `(.L_x_146) ;  /* 0x0000001400907947 */ /* 0x000fea0003800000 */
.L_x_161:
[----:B------:R-:W-:Y:S01]  /*6770*/  ISETP.GE.AND P0, PT, R0, 0x2, PT ;  /* 0x000000020000780c */ /* 0x000fe20003f06270 */
[----:B------:R-:W-:-:S12]  /*6780*/  IMAD.MOV.U32 R4, RZ, RZ, R0 ;  /* 0x000000ffff047224 */ /* 0x000fd800078e0000 */
[----:B------:R-:W-:Y:S05]  /*6790*/  @!P0 BRA `(.L_x_146) ;  /* 0x0000001400848947 */ /* 0x000fea0003800000 */
[----:B------:R-:W-:Y:S01]  /*67a0*/  LEA.HI R3, R0, R0, RZ, 0x1 ;  /* 0x0000000000037211 */ /* 0x000fe200078f08ff */
[----:B------:R-:W-:Y:S01]  /*67b0*/  BSSY.RECONVERGENT B3, `(.L_x_168) ;  /* 0x0000020000037945 */ /* 0x000fe20003800200 */
[----:B------:R-:W-:Y:S02]  /*67c0*/  IMAD.MOV.U32 R6, RZ, RZ, RZ ;  /* 0x000000ffff067224 */ /* 0x000fe400078e00ff */
[----:B------:R-:W-:-:S04]  /*67d0*/  SHF.R.S32.HI R3, RZ, 0x1, R3 ;  /* 0x00000001ff037819 */ /* 0x000fc80000011403 */
[C---:B------:R-:W-:Y:S01]  /*67e0*/  LOP3.LUT R19, R3.reuse, 0x3, RZ, 0xc0, !PT ;  /* 0x0000000303137812 */ /* 0x040fe200078ec0ff */
[----:B------:R-:W-:-:S03]  /*67f0*/  VIADD R4, R3, 0xffffffff ;  /* 0xffffffff03047836 */ /* 0x000fc60000000000 */
[----:B------:R-:W-:Y:S02]  /*6800*/  ISETP.NE.AND P1, PT, R19, RZ, PT ;  /* 0x000000ff1300720c */ /* 0x000fe40003f25270 */
[----:B------:R-:W-:-:S13]  /*6810*/  ISETP.GE.U32.AND P0, PT, R4, 0x3, PT ;  /* 0x000000030400780c */ /* 0x000fda0003f06070 */
[----:B------:R-:W-:Y:S05]  /*6820*/  @!P0 BRA `(.L_x_169) ;  /* 0x0000000000608947 */ /* 0x000fea0003800000 */
[----:B------:R-:W-:Y:S01]  /*6830*/  LOP3.LUT R6, R3, 0x3ffffffc, RZ, 0xc0, !PT ;  /* 0x3ffffffc03067812 */ /* 0x000fe200078ec0ff */
[----:B------:R-:W-:-:S07]  /*6840*/  IMAD.MOV.U32 R3, RZ, RZ, RZ ;  /* 0x000000ffff037224 */ /* 0x000fce00078e00ff */
.L_x_170:
[----:B-1----:R-:W-:Y:S01]  /*6850*/  LOP3.LUT R4, RZ, R3, RZ, 0x33, !PT ;  /* 0x00000003ff047212 */ /* 0x002fe200078e33ff */
[----:B------:R-:W-:-:S03]  /*6860*/  IMAD.IADD R18, R1, 0x1, R3 ;  /* 0x0000000101127824 */ /* 0x000fc600078e0203 */
[----:B------:R-:W-:Y:S02]  /*6870*/  IADD3 R17, PT, PT, R1, R0, R4 ;  /* 0x0000000001117210 */ /* 0x000fe40007ffe004 */
[----:B------:R-:W2:Y:S04]  /*6880*/  LDL.U8 R4, [R18] ;  /* 0x0000000012047983 */ /* 0x000ea80000100000 */
[----:B------:R-:W4:Y:S04]  /*6890*/  LDL.U8 R5, [R17] ;  /* 0x0000000011057983 */ /* 0x000f280000100000 */
[----:B----4-:R0:W-:Y:S04]  /*68a0*/  STL.U8 [R18], R5 ;  /* 0x0000000512007387 */ /* 0x0101e80000100000 */
[----:B--2---:R1:W-:Y:S04]  /*68b0*/  STL.U8 [R17], R4 ;  /* 0x0000000411007387 */ /* 0x0043e80000100000 */
[----:B------:R-:W2:Y:S04]  /*68c0*/  LDL.U8 R12, [R17+-0x1] ;  /* 0xffffff00110c7983 */ /* 0x000ea80000100000 */
[----:B---3--:R-:W3:Y:S04]  /*68d0*/  LDL.U8 R10, [R18+0x1] ;  /* 0x00000100120a7983 */ /* 0x008ee80000100000 */
[----:B--2---:R1:W-:Y:S04]  /*68e0*/  STL.U8 [R18+0x1], R12 ;  /* 0x0000010c12007387 */ /* 0x0043e80000100000 */
[----:B---3--:R1:W-:Y:S04]  /*68f0*/  STL.U8 [R17+-0x1], R10 ;  /* 0xffffff0a11007387 */ /* 0x0083e80000100000 */
[----:B------:R-:W2:Y:S04]  /*6900*/  LDL.U8 R15, [R17+-0x2] ;  /* 0xfffffe00110f7983 */ /* 0x000ea80000100000 */
[----:B------:R-:W3:Y:S04]  /*6910*/  LDL.U8 R14, [R18+0x2] ;  /* 0x00000200120e7983 */ /* 0x000ee80000100000 */
[----:B--2---:R1:W-:Y:S04]  /*6920*/  STL.U8 [R18+0x2], R15 ;  /* 0x0000020f12007387 */ /* 0x0043e80000100000 */
[----:B---3--:R1:W-:Y:S04]  /*6930*/  STL.U8 [R17+-0x2], R14 ;  /* 0xfffffe0e11007387 */ /* 0x0083e80000100000 */
[----:B------:R-:W2:Y:S04]  /*6940*/  LDL.U8 R16, [R17+-0x3] ;  /* 0xfffffd0011107983 */ /* 0x000ea80000100000 */
[----:B0-----:R-:W3:Y:S01]  /*6950*/  LDL.U8 R5, [R18+0x3] ;  /* 0x0000030012057983 */ /* 0x001ee20000100000 */
[----:B------:R-:W-:-:S05]  /*6960*/  VIADD R3, R3, 0x4 ;  /* 0x0000000403037836 */ /* 0x000fca0000000000 */
[----:B------:R-:W-:Y:S01]  /*6970*/  ISETP.NE.AND P0, PT, R3, R6, PT ;  /* 0x000000060300720c */ /* 0x000fe20003f05270 */
[----:B--2---:R1:W-:Y:S04]  /*6980*/  STL.U8 [R18+0x3], R16 ;  /* 0x0000031012007387 */ /* 0x0043e80000100000 */
[----:B---3--:R1:W-:Y:S08]  /*6990*/  STL.U8 [R17+-0x3], R5 ;  /* 0xfffffd0511007387 */ /* 0x0083f00000100000 */
[----:B------:R-:W-:Y:S05]  /*69a0*/  @P0 BRA `(.L_x_170) ;  /* 0xfffffffc00a80947 */ /* 0x000fea000383ffff */
.L_x_169:
[----:B------:R-:W-:Y:S05]  /*69b0*/  BSYNC.RECONVERGENT B3 ;  /* 0x0000000000037941 */ /* 0x000fea0003800200 */
.L_x_168:
[----:B-1----:R-:W-:Y:S01]  /*69c0*/  IMAD.MOV.U32 R4, RZ, RZ, R0 ;  /* 0x000000ffff047224 */ /* 0x002fe200078e0000 */
[----:B------:R-:W-:Y:S06]  /*69d0*/  @!P1 BRA `(.L_x_146) ;  /* 0x0000001000f49947 */ /* 0x000fec0003800000 */
[----:B------:R-:W-:Y:S01]  /*69e0*/  LOP3.LUT R3, RZ, R6, RZ, 0x33, !PT ;  /* 0x00000006ff037212 */ /* 0x000fe200078e33ff */
[----:B------:R-:W-:-:S03]  /*69f0*/  IMAD.IADD R6, R1, 0x1, R6 ;  /* 0x0000000101067824 */ /* 0x000fc600078e0206 */
[----:B---3--:R-:W-:Y:S02]  /*6a00*/  IADD3 R10, PT, PT, R1, R0, R3 ;  /* 0x00000000010a7210 */ /* 0x008fe40007ffe003 */
[----:B------:R-:W2:Y:S04]  /*6a10*/  LDL.U8 R3, [R6] ;  /* 0x0000000006037983 */ /* 0x000ea80000100000 */
[----:B------:R-:W3:Y:S01]  /*6a20*/  LDL.U8 R5, [R10] ;  /* 0x000000000a057983 */ /* 0x000ee20000100000 */
[----:B------:R-:W-:Y:S01]  /*6a30*/  ISETP.NE.AND P0, PT, R19, 0x1, PT ;  /* 0x000000011300780c */ /* 0x000fe20003f05270 */
[----:B------:R-:W-:Y:S02]  /*6a40*/  IMAD.MOV.U32 R4, RZ, RZ, R0 ;  /* 0x000000ffff047224 */ /* 0x000fe400078e0000 */
[----:B---3--:R0:W-:Y:S04]  /*6a50*/  STL.U8 [R6], R5 ;  /* 0x0000000506007387 */ /* 0x0081e80000100000 */
[----:B--2---:R0:W-:Y:S06]  /*6a60*/  STL.U8 [R10], R3 ;  /* 0x000000030a007387 */ /* 0x0041ec0000100000 */
[----:B------:R-:W-:Y:S05]  /*6a70*/  @!P0 BRA `(.L_x_146) ;  /* 0x0000001000cc8947 */ /* 0x000fea0003800000 */
[----:B0-----:R-:W2:Y:S04]  /*6a80*/  LDL.U8 R5, [R10+-0x1] ;  /* 0xffffff000a057983 */ /* 0x001ea80000100000 */
[----:B------:R-:W3:Y:S01]  /*6a90*/  LDL.U8 R3, [R6+0x1] ;  /* 0x0000010006037983 */ /* 0x000ee20000100000 */
[----:B------:R-:W-:Y:S01]  /*6aa0*/  ISETP.NE.AND P0, PT, R19, 0x2, PT ;  /* 0x000000021300780c */ /* 0x000fe20003f05270 */
[----:B------:R-:W-:Y:S02]  /*6ab0*/  IMAD.MOV.U32 R4, RZ, RZ, R0 ;  /* 0x000000ffff047224 */ /* 0x000fe400078e0000 */
[----:B--2---:R1:W-:Y:S04]  /*6ac0*/  STL.U8 [R6+0x1], R5 ;  /* 0x0000010506007387 */ /* 0x0043e80000100000 */
[----:B---3--:R1:W-:Y:S06]  /*6ad0*/  STL.U8 [R10+-0x1], R3 ;  /* 0xffffff030a007387 */ /* 0x0083ec0000100000 */
[----:B------:R-:W-:Y:S05]  /*6ae0*/  @!P0 BRA `(.L_x_146) ;  /* 0x0000001000b08947 */ /* 0x000fea0003800000 */
[----:B-1----:R-:W2:Y:S04]  /*6af0*/  LDL.U8 R5, [R10+-0x2] ;  /* 0xfffffe000a057983 */ /* 0x002ea80000100000 */
[----:B------:R-:W3:Y:S01]  /*6b00*/  LDL.U8 R3, [R6+0x2] ;  /* 0x0000020006037983 */ /* 0x000ee20000100000 */
[----:B------:R-:W-:-:S03]  /*6b10*/  IMAD.MOV.U32 R4, RZ, RZ, R0 ;  /* 0x000000ffff047224 */ /* 0x000fc600078e0000 */
[----:B--2---:R2:W-:Y:S04]  /*6b20*/  STL.U8 [R6+0x2], R5 ;  /* 0x0000020506007387 */ /* 0x0045e80000100000 */
[----:B---3--:R2:W-:Y:S01]  /*6b30*/  STL.U8 [R10+-0x2], R3 ;  /* 0xfffffe030a007387 */ /* 0x0085e20000100000 */
[----:B------:R-:W-:Y:S05]  /*6b40*/  BRA `(.L_x_146) ;  /* 0x0000001000987947 */ /* 0x000fea0003800000 */
.L_x_143:
        /* <DEDUP_REMOVED lines=8> */
[--C-:B------:R-:W-:Y:S02]  /*6bd0*/  IMAD.MOV.U32 R4, RZ, RZ, R0.reuse ;  /* 0x000000ffff047224 */ /* 0x100fe400078e0000 */
[----:B------:R-:W-:-:S10]  /*6be0*/  IMAD.MOV.U32 R7, RZ, RZ, R0 ;  /* 0x000000ffff077224 */ /* 0x000fd400078e0000 */
[----:B------:R-:W-:Y:S05]  /*6bf0*/  @!P0 BRA `(.L_x_146) ;  /* 0x00000010006c8947 */ /* 0x000fea0003800000 */
[C---:B------:R-:W-:Y:S01]  /*6c00*/  VIADD R3, R0.reuse, 0xffffffff ;  /* 0xffffffff00037836 */ /* 0x040fe20000000000 */
[----:B---3--:R-:W-:Y:S01]  /*6c10*/  LOP3.LUT R10, R0, 0x3, RZ, 0xc0, !PT ;  /* 0x00000003000a7812 */ /* 0x008fe200078ec0ff */
[----:B------:R-:W-:Y:S01]  /*6c20*/  BSSY.RECONVERGENT B3, `(.L_x_173) ;  /* 0x000000d000037945 */ /* 0x000fe20003800200 */
[----:B------:R-:W-:Y:S02]  /*6c30*/  IMAD.MOV.U32 R6, RZ, RZ, RZ ;  /* 0x000000ffff067224 */ /* 0x000fe400078e00ff */
[----:B------:R-:W-:Y:S02]  /*6c40*/  ISETP.GE.U32.AND P0, PT, R3, 0x3, PT ;  /* 0x000000030300780c */ /* 0x000fe40003f06070 */
[----:B------:R-:W-:-:S11]  /*6c50*/  ISETP.NE.AND P1, PT, R10, RZ, PT ;  /* 0x000000ff0a00720c */ /* 0x000fd60003f25270 */
[----:B------:R-:W-:Y:S05]  /*6c60*/  @!P0 BRA `(.L_x_174) ;  /* 0x0000000000208947 */ /* 0x000fea0003800000 */
[----:B------:R-:W-:Y:S01]  /*6c70*/  LOP3.LUT R6, R0, 0x7ffffffc, RZ, 0xc0, !PT ;  /* 0x7ffffffc00067812 */ /* 0x000fe200078ec0ff */
[----:B------:R-:W-:-:S07]  /*6c80*/  IMAD.MOV.U32 R3, RZ, RZ, RZ ;  /* 0x000000ffff037224 */ /* 0x000fce00078e00ff */
.L_x_175:
[----:B0-----:R-:W-:-:S05]  /*6c90*/  IMAD.IADD R5, R1, 0x1, R3 ;  /* 0x0000000101057824 */ /* 0x001fca00078e0203 */
[----:B------:R-:W2:Y:S01]  /*6ca0*/  LDL R4, [R5] ;  /* 0x0000000005047983 */ /* 0x000ea20000100800 */
[----:B------:R-:W-:-:S05]  /*6cb0*/  VIADD R3, R3, 0x4 ;  /* 0x0000000403037836 */ /* 0x000fca0000000000 */
[----:B------:R-:W-:Y:S01]  /*6cc0*/  ISETP.NE.AND P0, PT, R3, R6, PT ;  /* 0x000000060300720c */ /* 0x000fe20003f05270 */
[----:B--2---:R0:W-:-:S12]  /*6cd0*/  STL [R5+0x40], R4 ;  /* 0x0000400405007387 */ /* 0x0041d80000100800 */
[----:B------:R-:W-:Y:S05]  /*6ce0*/  @P0 BRA `(.L_x_175) ;  /* 0xfffffffc00e80947 */ /* 0x000fea000383ffff */
.L_x_174:
[----:B------:R-:W-:Y:S05]  /*6cf0*/  BSYNC.RECONVERGENT B3 ;  /* 0x0000000000037941 */ /* 0x000fea0003800200 */
.L_x_173:
[--C-:B0-----:R-:W-:Y:S02]  /*6d00*/  IMAD.MOV.U32 R4, RZ, RZ, R0.reuse ;  /* 0x000000ffff047224 */ /* 0x101fe400078e0000 */
[----:B------:R-:W-:Y:S01]  /*6d10*/  IMAD.MOV.U32 R7, RZ, RZ, R0 ;  /* 0x000000ffff077224 */ /* 0x000fe200078e0000 */
[----:B------:R-:W-:Y:S06]  /*6d20*/  @!P1 BRA `(.L_x_146) ;  /* 0x0000001000209947 */ /* 0x000fec0003800000 */
[----:B------:R-:W-:-:S05]  /*6d30*/  IMAD.IADD R6, R1, 0x1, R6 ;  /* 0x0000000101067824 */ /* 0x000fca00078e0206 */
[----:B------:R-:W2:Y:S01]  /*6d40*/  LDL.U8 R3, [R6] ;  /* 0x0000000006037983 */ /* 0x000ea20000100000 */
[----:B------:R-:W-:Y:S01]  /*6d50*/  ISETP.NE.AND P0, PT, R10, 0x1, PT ;  /* 0x000000010a00780c */ /* 0x000fe20003f05270 */
[--C-:B------:R-:W-:Y:S02]  /*6d60*/  IMAD.MOV.U32 R4, RZ, RZ, R0.reuse ;  /* 0x000000ffff047224 */ /* 0x100fe400078e0000 */
[----:B------:R-:W-:Y:S01]  /*6d70*/  IMAD.MOV.U32 R7, RZ, RZ, R0 ;  /* 0x000000ffff077224 */ /* 0x000fe200078e0000 */
[----:B--2---:R0:W-:Y:S09]  /*6d80*/  STL.U8 [R6+0x40], R3 ;  /* 0x0000400306007387 */ /* 0x0041f20000100000 */
[----:B------:R-:W-:Y:S05]  /*6d90*/  @!P0 BRA `(.L_x_146) ;  /* 0x0000001000048947 */ /* 0x000fea0003800000 */
[----:B0-----:R-:W2:Y:S01]  /*6da0*/  LDL.U8 R3, [R6+0x1] ;  /* 0x0000010006037983 */ /* 0x001ea20000100000 */
[----:B------:R-:W-:Y:S01]  /*6db0*/  ISETP.NE.AND P0, PT, R10, 0x2, PT ;  /* 0x000000020a00780c */ /* 0x000fe20003f05270 */
[--C-:B------:R-:W-:Y:S02]  /*6dc0*/  IMAD.MOV.U32 R4, RZ, RZ, R0.reuse ;  /* 0x000000ffff047224 */ /* 0x100fe400078e0000 */
[----:B------:R-:W-:Y:S01]  /*6dd0*/  IMAD.MOV.U32 R7, RZ, RZ, R0 ;  /* 0x000000ffff077224 */ /* 0x000fe200078e0000 */
[----:B--2---:R0:W-:Y:S09]  /*6de0*/  STL.U8 [R6+0x41], R3 ;  /* 0x0000410306007387 */ /* 0x0041f20000100000 */
[----:B------:R-:W-:Y:S05]  /*6df0*/  @!P0 BRA `(.L_x_146) ;  /* 0x0000000c00ec8947 */ /* 0x000fea0003800000 */
[----:B0-----:R-:W2:Y:S01]  /*6e00*/  LDL.U8 R3, [R6+0x2] ;  /* 0x0000020006037983 */ /* 0x001ea20000100000 */
[--C-:B------:R-:W-:Y:S02]  /*6e10*/  IMAD.MOV.U32 R7, RZ, RZ, R0.reuse ;  /* 0x000000ffff077224 */ /* 0x100fe400078e0000 */
[----:B------:R-:W-:Y:S01]  /*6e20*/  IMAD.MOV.U32 R4, RZ, RZ, R0 ;  /* 0x000000ffff047224 */ /* 0x000fe200078e0000 */
[----:B--2---:R0:W-:Y:S01]  /*6e30*/  STL.U8 [R6+0x42], R3 ;  /* 0x0000420306007387 */ /* 0x0041e20000100000 */
[----:B------:R-:W-:Y:S05]  /*6e40*/  BRA `(.L_x_146) ;  /* 0x0000000c00d87947 */ /* 0x000fea0003800000 */
.L_x_172:
[----:B------:R-:W-:Y:S01]  /*6e50*/  ISETP.GE.AND P0, PT, R0, 0x2, PT ;  /* 0x000000020000780c */ /* 0x000fe20003f06270 */
[----:B------:R-:W-:-:S12]  /*6e60*/  IMAD.MOV.U32 R4, RZ, RZ, R0 ;  /* 0x000000ffff047224 */ /* 0x000fd800078e0000 */
[----:B------:R-:W-:Y:S05]  /*6e70*/  @!P0 BRA `(.L_x_146) ;  /* 0x0000000c00cc8947 */ /* 0x000fea0003800000 */
[----:B---3--:R-:W-:-:S04]  /*6e80*/  VIADD R10, R0, 0xffffffff ;  /* 0xffffffff000a7836 */ /* 0x008fc80000000000 */
[----:B------:R-:W-:-:S05]  /*6e90*/  IMAD.IADD R14, R1, 0x1, R10 ;  /* 0x00000001010e7824 */ /* 0x000fca00078e020a */
[----:B------:R0:W5:Y:S01]  /*6ea0*/  LDL.U8 R6, [R14] ;  /* 0x000000000e067983 */ /* 0x0001620000100000 */
[C---:B------:R-:W-:Y:S01]  /*6eb0*/  LOP3.LUT R5, R0.reuse, 0x3, RZ, 0xc0, !PT ;  /* 0x0000000300057812 */ /* 0x040fe200078ec0ff */
[----:B------:R-:W-:Y:S01]  /*6ec0*/  BSSY.RECONVERGENT B3, `(.L_x_176) ;  /* 0x0000016000037945 */ /* 0x000fe20003800200 */
[----:B------:R-:W-:Y:S02]  /*6ed0*/  VIADD R12, R0, 0xfffffffe ;  /* 0xfffffffe000c7836 */ /* 0x000fe40000000000 */
[----:B------:R-:W-:Y:S01]  /*6ee0*/  ISETP.NE.AND P0, PT, R5, 0x1, PT ;  /* 0x000000010500780c */ /* 0x000fe20003f05270 */
[----:B------:R-:W-:-:S12]  /*6ef0*/  IMAD.MOV.U32 R4, RZ, RZ, R0 ;  /* 0x000000ffff047224 */ /* 0x000fd800078e0000 */
[----:B0-----:R-:W-:Y:S05]  /*6f00*/  @!P0 BRA `(.L_x_177) ;  /* 0x0000000000448947 */ /* 0x001fea0003800000 */
[----:B------:R-:W-:-:S05]  /*6f10*/  IMAD.IADD R16, R1, 0x1, R12 ;  /* 0x0000000101107824 */ /* 0x000fca00078e020c */
[----:B------:R-:W2:Y:S01]  /*6f20*/  LDL.U8 R3, [R16] ;  /* 0x0000000010037983 */ /* 0x000ea20000100000 */
[----:B------:R-:W-:Y:S01]  /*6f30*/  ISETP.NE.AND P0, PT, R5, 0x2, PT ;  /* 0x000000020500780c */ /* 0x000fe20003f05270 */
[----:B------:R-:W-:Y:S02]  /*6f40*/  IMAD.MOV.U32 R4, RZ, RZ, R10 ;  /* 0x000000ffff047224 */ /* 0x000fe400078e000a */
[----:B--2---:R0:W-:Y:S10]  /*6f50*/  STL.U8 [R14], R3 ;  /* 0x000000030e007387 */ /* 0x0041f40000100000 */
[----:B------:R-:W-:Y:S05]  /*6f60*/  @!P0 BRA `(.L_x_177) ;  /* 0x00000000002c8947 */ /* 0x000fea0003800000 */
[----:B------:R-:W-:-:S04]  /*6f70*/  VIADD R10, R0, 0xfffffffd ;  /* 0xfffffffd000a7836 */ /* 0x000fc80000000000 */
[----:B0-----:R-:W-:-:S05]  /*6f80*/  IMAD.IADD R14, R1, 0x1, R10 ;  /* 0x00000001010e7824 */ /* 0x001fca00078e020a */
[----:B------:R-:W2:Y:S01]  /*6f90*/  LDL.U8 R3, [R14] ;  /* 0x000000000e037983 */ /* 0x000ea20000100000 */
[----:B------:R-:W-:Y:S01]  /*6fa0*/  ISETP.NE.AND P0, PT, R5, 0x3, PT ;  /* 0x000000030500780c */ /* 0x000fe20003f05270 */
[----:B------:R-:W-:Y:S02]  /*6fb0*/  IMAD.MOV.U32 R4, RZ, RZ, R12 ;  /* 0x000000ffff047224 */ /* 0x000fe400078e000c */
[----:B--2---:R1:W-:Y:S10]  /*6fc0*/  STL.U8 [R16], R3 ;  /* 0x0000000310007387 */ /* 0x0043f40000100000 */
[----:B------:R-:W-:Y:S05]  /*6fd0*/  @!P0 BRA `(.L_x_177) ;  /* 0x0000000000108947 */ /* 0x000fea0003800000 */
[----:B-1----:R-:W-:-:S06]  /*6fe0*/  IADD3 R3, PT, PT, R1, -0x4, R0 ;  /* 0xfffffffc01037810 */ /* 0x002fcc0007ffe000 */
[----:B------:R-:W2:Y:S01]  /*6ff0*/  LDL.U8 R3, [R3] ;  /* 0x0000000003037983 */ /* 0x000ea20000100000 */
[----:B------:R-:W-:-:S03]  /*7000*/  IMAD.MOV.U32 R4, RZ, RZ, R10 ;  /* 0x000000ffff047224 */ /* 0x000fc600078e000a */
[----:B--2---:R2:W-:Y:S04]  /*7010*/  STL.U8 [R14], R3 ;  /* 0x000000030e007387 */ /* 0x0045e80000100000 */
.L_x_177:
[----:B------:R-:W-:Y:S05]  /*7020*/  BSYNC.RECONVERGENT B3 ;  /* 0x0000000000037941 */ /* 0x000fea0003800200 */
.L_x_176:
[----:B------:R-:W-:Y:S01]  /*7030*/  ISETP.GE.U32.AND P0, PT, R12, 0x3, PT ;  /* 0x000000030c00780c */ /* 0x000fe20003f06070 */
[----:B------:R-:W-:-:S12]  /*7040*/  BSSY.RECONVERGENT B3, `(.L_x_178) ;  /* 0x0000013000037945 */ /* 0x000fd80003800200 */
[----:B------:R-:W-:Y:S05]  /*7050*/  @!P0 BRA `(.L_x_179) ;  /* 0x0000000000448947 */ /* 0x000fea0003800000 */
.L_x_180:
[----:B---3--:R-:W-:-:S05]  /*7060*/  IADD3 R18, PT, PT, R1, -0x2, R4 ;  /* 0xfffffffe01127810 */ /* 0x008fca0007ffe004 */
[----:B012---:R-:W2:Y:S01]  /*7070*/  LDL.U8 R3, [R18] ;  /* 0x0000000012037983 */ /* 0x007ea20000100000 */
[C-C-:B------:R-:W-:Y:S02]  /*7080*/  IADD3 R16, PT, PT, R1.reuse, -0x1, R4.reuse ;  /* 0xffffffff01107810 */ /* 0x140fe40007ffe004 */
[C---:B------:R-:W-:Y:S01]  /*7090*/  IADD3 R17, PT, PT, R1.reuse, -0x3, R4 ;  /* 0xfffffffd01117810 */ /* 0x040fe20007ffe004 */
[----:B------:R-:W-:Y:S02]  /*70a0*/  VIADD R10, R4, 0xfffffffc ;  /* 0xfffffffc040a7836 */ /* 0x000fe40000000000 */
[----:B--2---:R3:W-:Y:S04]  /*70b0*/  STL.U8 [R16], R3 ;  /* 0x0000000310007387 */ /* 0x0047e80000100000 */
[----:B------:R-:W2:Y:S01]  /*70c0*/  LDL.U8 R5, [R17] ;  /* 0x0000000011057983 */ /* 0x000ea20000100000 */
[C---:B------:R-:W-:Y:S01]  /*70d0*/  IMAD.IADD R15, R1.reuse, 0x1, R10 ;  /* 0x00000001010f7824 */ /* 0x040fe200078e020a */
[----:B------:R-:W-:-:S02]  /*70e0*/  IADD3 R14, PT, PT, R1, -0x5, R4 ;  /* 0xfffffffb010e7810 */ /* 0x000fc40007ffe004 */
[----:B--2---:R3:W-:Y:S04]  /*70f0*/  STL.U8 [R18], R5 ;  /* 0x0000000512007387 */ /* 0x0047e80000100000 */
[----:B------:R-:W2:Y:S04]  /*7100*/  LDL.U8 R12, [R15] ;  /* 0x000000000f0c7983 */ /* 0x000ea80000100000 */
[----:B--2---:R3:W-:Y:S04]  /*7110*/  STL.U8 [R17], R12 ;  /* 0x0000000c11007387 */ /* 0x0047e80000100000 */
[----:B------:R-:W2:Y:S01]  /*7120*/  LDL.U8 R14, [R14] ;  /* 0x000000000e0e7983 */ /* 0x000ea20000100000 */
[----:B------:R-:W-:Y:S01]  /*7130*/  ISETP.GT.U32.AND P0, PT, R4, 0x5, PT ;  /* 0x000000050400780c */ /* 0x000fe20003f04070 */
[----:B------:R-:W-:-:S02]  /*7140*/  IMAD.MOV.U32 R4, RZ, RZ, R10 ;  /* 0x000000ffff047224 */ /* 0x000fc400078e000a */
[----:B--2---:R3:W-:Y:S10]  /*7150*/  STL.U8 [R15], R14 ;  /* 0x0000000e0f007387 */ /* 0x0047f40000100000 */
[----:B------:R-:W-:Y:S05]  /*7160*/  @P0 BRA `(.L_x_180) ;  /* 0xfffffffc00bc0947 */ /* 0x000fea000383ffff */
.L_x_179:
[----:B------:R-:W-:Y:S05]  /*7170*/  BSYNC.RECONVERGENT B3 ;  /* 0x0000000000037941 */ /* 0x000fea0003800200 */
.L_x_178:
[----:B-----5:R4:W-:Y:S01]  /*7180*/  STL.U8 [R1], R6 ;  /* 0x0000000601007387 */ /* 0x0209e20000100000 */
[----:B------:R-:W-:Y:S01]  /*7190*/  IMAD.MOV.U32 R4, RZ, RZ, R0 ;  /* 0x000000ffff047224 */ /* 0x000fe200078e0000 */
[----:B------:R-:W-:Y:S06]  /*71a0*/  BRA `(.L_x_146) ;  /* 0x0000000c00007947 */ /* 0x000fec0003800000 */
.L_x_171:
[----:B------:R-:W-:-:S13]  /*71b0*/  ISETP.NE.AND P0, PT, R5, 0x61, PT ;  /* 0x000000610500780c */ /* 0x000fda0003f05270 */
[----:B------:R-:W-:Y:S05]  /*71c0*/  @!P0 BRA `(.L_x_181) ;  /* 0x0000000800388947 */ /* 0x000fea0003800000 */
        /* <DEDUP_REMOVED lines=10> */
[----:B------:R-:W2:Y:S02]  /*7270*/  LDG.E.U8.CONSTANT R4, desc[UR6][R14.64+0x2] ;  /* 0x000002060e047981 */ /* 0x000ea4000c1e9100 */
[----:B--2---:R-:W-:-:S05]  /*7280*/  IMAD.IADD R5, R3, 0x1, R4 ;  /* 0x0000000103057824 */ /* 0x004fca00078e0204 */
[----:B------:R-:W-:-:S13]  /*7290*/  ISETP.GT.U32.AND P0, PT, R5, R0, PT ;  /* 0x000000000500720c */ /* 0x000fda0003f04070 */
[----:B------:R-:W-:-:S05]  /*72a0*/  @P0 IMAD.IADD R4, R0, 0x1, -R3 ;  /* 0x0000000100040824 */ /* 0x000fca00078e0a03 */
[----:B------:R-:W-:-:S13]  /*72b0*/  ISETP.GE.AND P0, PT, R4, 0x1, PT ;  /* 0x000000010400780c */ /* 0x000fda0003f06270 */
[----:B------:R-:W-:Y:S05]  /*72c0*/  @!P0 BRA `(.L_x_146) ;  /* 0x0000000800b88947 */ /* 0x000fea0003800000 */
[----:B------:R-:W-:Y:S01]  /*72d0*/  VIMNMX.U32 R0, PT, PT, R0, R5, PT ;  /* 0x0000000500007248 */ /* 0x000fe20003fe0000 */
[----:B------:R-:W-:Y:S01]  /*72e0*/  BSSY.RECONVERGENT B4, `(.L_x_183) ;  /* 0x0000067000047945 */ /* 0x000fe20003800200 */
[----:B------:R-:W-:-:S03]  /*72f0*/  LOP3.LUT R15, R4, 0x3, RZ, 0xc0, !PT ;  /* 0x00000003040f7812 */ /* 0x000fc600078ec0ff */
[----:B------:R-:W-:-:S05]  /*7300*/  IMAD.IADD R0, R3, 0x1, -R0 ;  /* 0x0000000103007824 */ /* 0x000fca00078e0a00 */
[----:B------:R-:W-:Y:S01]  /*7310*/  ISETP.GT.U32.AND P0, PT, R0, -0x4, PT ;  /* 0xfffffffc0000780c */ /* 0x000fe20003f04070 */
[----:B------:R-:W-:-:S12]  /*7320*/  IMAD.MOV.U32 R0, RZ, RZ, RZ ;  /* 0x000000ffff007224 */ /* 0x000fd800078e00ff */
[----:B------:R-:W-:Y:S05]  /*7330*/  @P0 BRA `(.L_x_184) ;  /* 0x0000000400840947 */ /* 0x000fea0003800000 */
[----:B------:R-:W-:Y:S01]  /*7340*/  LOP3.LUT R0, R4, 0x7ffffffc, RZ, 0xc0, !PT ;  /* 0x7ffffffc04007812 */ /* 0x000fe200078ec0ff */
[----:B------:R-:W-:Y:S01]  /*7350*/  BSSY.RELIABLE B3, `(.L_x_185) ;  /* 0x0000051000037945 */ /* 0x000fe20003800100 */
[----:B------:R-:W-:-:S03]  /*7360*/  IMAD.MOV.U32 R5, RZ, RZ, R1 ;  /* 0x000000ffff057224 */ /* 0x000fc600078e0001 */
[----:B------:R-:W-:-:S05]  /*7370*/  IMAD.MOV R6, RZ, RZ, -R0 ;  /* 0x000000ffff067224 */ /* 0x000fca00078e0a00 */
[----:B------:R-:W-:-:S13]  /*7380*/  ISETP.GE.AND P0, PT, R6, RZ, PT ;  /* 0x000000ff0600720c */ /* 0x000fda0003f06270 */
[----:B------:R-:W-:Y:S05]  /*7390*/  @P0 BRA `(.L_x_186) ;  /* 0x0000000400300947 */ /* 0x000fea0003800000 */
[----:B---3--:R-:W-:Y:S01]  /*73a0*/  IMAD.MOV R10, RZ, RZ, -R6 ;  /* 0x000000ffff0a7224 */ /* 0x008fe200078e0a06 */
[----:B------:R-:W-:Y:S01]  /*73b0*/  BSSY.RECONVERGENT B5, `(.L_x_187) ;  /* 0x000002d000057945 */ /* 0x000fe20003800200 */
[----:B------:R-:W-:-:S03]  /*73c0*/  PLOP3.LUT P0, PT, PT, PT, PT, 0x80, 0x8 ;  /* 0x000000000008781c */ /* 0x000fc60003f0f070 */
[----:B------:R-:W-:-:S13]  /*73d0*/  ISETP.GT.AND P1, PT, R10, 0xc, PT ;  /* 0x0000000c0a00780c */ /* 0x000fda0003f24270 */
[----:B------:R-:W-:Y:S05]  /*73e0*/  @!P1 BRA `(.L_x_188) ;  /* 0x0000000000a49947 */ /* 0x000fea0003800000 */
[----:B------:R-:W-:Y:S02]  /*73f0*/  PLOP3.LUT P0, PT, PT, PT, PT, 0x8, 0x80 ;  /* 0x000000000080781c */ /* 0x000fe40003f0e170 */
[----:B------:R-:W-:-:S11]  /*7400*/  LOP3.LUT R10, R3, 0xff, RZ, 0xc0, !PT ;  /* 0x000000ff030a7812 */ /* 0x000fd600078ec0ff */
.L_x_189:
[----:B------:R-:W-:-:S05]  /*7410*/  IMAD.IADD R17, R5, 0x1, R10 ;  /* 0x0000000105117824 */ /* 0x000fca00078e020a */
[----:B------:R-:W2:Y:S04]  /*7420*/  LDL.U8 R12, [R17] ;  /* 0x00000000110c7983 */ /* 0x000ea80000100000 */
[----:B--2---:R0:W-:Y:S04]  /*7430*/  STL.U8 [R5], R12 ;  /* 0x0000000c05007387 */ /* 0x0041e80000100000 */
[----:B------:R-:W2:Y:S04]  /*7440*/  LDL.U8 R14, [R17+0x1] ;  /* 0x00000100110e7983 */ /* 0x000ea80000100000 */
[----:B--2---:R1:W-:Y:S04]  /*7450*/  STL.U8 [R5+0x1], R14 ;  /* 0x0000010e05007387 */ /* 0x0043e80000100000 */
[----:B------:R-:W2:Y:S01]  /*7460*/  LDL.U8 R16, [R17+0x2] ;  /* 0x0000020011107983 */ /* 0x000ea20000100000 */
[----:B------:R-:W-:-:S03]  /*7470*/  IMAD.IADD R21, R5, 0x1, R10 ;  /* 0x0000000105157824 */ /* 0x000fc600078e020a */
[----:B--2---:R2:W-:Y:S04]  /*7480*/  STL.U8 [R5+0x2], R16 ;  /* 0x0000021005007387 */ /* 0x0045e80000100000 */
[----:B------:R-:W3:Y:S04]  /*7490*/  LDL.U8 R18, [R17+0x3] ;  /* 0x0000030011127983 */ /* 0x000ee80000100000 */
[----:B---3--:R3:W-:Y:S04]  /*74a0*/  STL.U8 [R5+0x3], R18 ;  /* 0x0000031205007387 */ /* 0x0087e80000100000 */
[----:B------:R-:W4:Y:S04]  /*74b0*/  LDL.U8 R20, [R21+0x4] ;  /* 0x0000040015147983 */ /* 0x000f280000100000 */
[----:B----4-:R4:W-:Y:S04]  /*74c0*/  STL.U8 [R5+0x4], R20 ;  /* 0x0000041405007387 */ /* 0x0109e80000100000 */
[----:B------:R-:W5:Y:S04]  /*74d0*/  LDL.U8 R22, [R21+0x5] ;  /* 0x0000050015167983 */ /* 0x000f680000100000 */
[----:B-----5:R5:W-:Y:S04]  /*74e0*/  STL.U8 [R5+0x5], R22 ;  /* 0x0000051605007387 */ /* 0x020be80000100000 */
[----:B0-----:R-:W2:Y:S01]  /*74f0*/  LDL.U8 R12, [R21+0x6] ;  /* 0x00000600150c7983 */ /* 0x001ea20000100000 */
[----:B------:R-:W-:-:S03]  /*7500*/  IMAD.IADD R19, R5, 0x1, R10 ;  /* 0x0000000105137824 */ /* 0x000fc600078e020a */
[----:B--2---:R0:W-:Y:S04]  /*7510*/  STL.U8 [R5+0x6], R12 ;  /* 0x0000060c05007387 */ /* 0x0041e80000100000 */
[----:B-1----:R-:W2:Y:S04]  /*7520*/  LDL.U8 R14, [R21+0x7] ;  /* 0x00000700150e7983 */ /* 0x002ea80000100000 */
[----:B--2---:R1:W-:Y:S04]  /*7530*/  STL.U8 [R5+0x7], R14 ;  /* 0x0000070e05007387 */ /* 0x0043e80000100000 */
[----:B------:R-:W2:Y:S04]  /*7540*/  LDL.U8 R16, [R19+0x8] ;  /* 0x0000080013107983 */ /* 0x000ea80000100000 */
[----:B--2---:R2:W-:Y:S04]  /*7550*/  STL.U8 [R5+0x8], R16 ;  /* 0x0000081005007387 */ /* 0x0045e80000100000 */
[----:B---3--:R-:W3:Y:S04]  /*7560*/  LDL.U8 R18, [R19+0x9] ;  /* 0x0000090013127983 */ /* 0x008ee80000100000 */
[----:B---3--:R3:W-:Y:S04]  /*7570*/  STL.U8 [R5+0x9], R18 ;  /* 0x0000091205007387 */ /* 0x0087e80000100000 */
[----:B----4-:R-:W4:Y:S04]  /*7580*/  LDL.U8 R20, [R19+0xa] ;  /* 0x00000a0013147983 */ /* 0x010f280000100000 */
[----:B----4-:R-:W-:Y:S04]  /*7590*/  STL.U8 [R5+0xa], R20 ;  /* 0x00000a1405007387 */ /* 0x010fe80000100000 */
[----:B-----5:R-:W4:Y:S04]  /*75a0*/  LDL.U8 R22, [R19+0xb] ;  /* 0x00000b0013167983 */ /* 0x020f280000100000 */
[----:B----4-:R-:W-:Y:S04]  /*75b0*/  STL.U8 [R5+0xb], R22 ;  /* 0x00000b1605007387 */ /* 0x010fe80000100000 */
[----:B0-----:R-:W4:Y:S04]  /*75c0*/  LDL.U8 R12, [R17+0xc] ;  /* 0x00000c00110c7983 */ /* 0x001f280000100000 */
[----:B----4-:R-:W-:Y:S04]  /*75d0*/  STL.U8 [R5+0xc], R12 ;  /* 0x00000c0c05007387 */ /* 0x010fe80000100000 */
[----:B-1----:R-:W4:Y:S04]  /*75e0*/  LDL.U8 R14, [R17+0xd] ;  /* 0x00000d00110e7983 */ /* 0x002f280000100000 */
[----:B----4-:R-:W-:Y:S04]  /*75f0*/  STL.U8 [R5+0xd], R14 ;  /* 0x00000d0e05007387 */ /* 0x010fe80000100000 */
[----:B--2---:R-:W2:Y:S01]  /*7600*/  LDL.U8 R16, [R17+0xe] ;  /* 0x00000e0011107983 */ /* 0x004ea20000100000 */
[----:B------:R-:W-:-:S05]  /*7610*/  VIADD R6, R6, 0x10 ;  /* 0x0000001006067836 */ /* 0x000fca0000000000 */
[----:B------:R-:W-:Y:S01]  /*7620*/  ISETP.GE.AND P1, PT, R6, -0xc, PT ;  /* 0xfffffff40600780c */ /* 0x000fe20003f26270 */
[----:B--2---:R-:W-:Y:S04]  /*7630*/  STL.U8 [R5+0xe], R16 ;  /* 0x00000e1005007387 */ /* 0x004fe80000100000 */
[----:B---3--:R-:W2:Y:S04]  /*7640*/  LDL.U8 R18, [R17+0xf] ;  /* 0x00000f0011127983 */ /* 0x008ea80000100000 */
[----:B--2---:R0:W-:Y:S02]  /*7650*/  STL.U8 [R5+0xf], R18 ;  /* 0x00000f1205007387 */ /* 0x0041e40000100000 */
[----:B0-----:R-:W-:-:S02]  /*7660*/  VIADD R5, R5, 0x10 ;  /* 0x0000001005057836 */ /* 0x001fc40000000000 */
[----:B------:R-:W-:Y:S05]  /*7670*/  @!P1 BRA `(.L_x_189) ;  /* 0xfffffffc00649947 */ /* 0x000fea000383ffff */
.L_x_188:
[----:B------:R-:W-:Y:S05]  /*7680*/  BSYNC.RECONVERGENT B5 ;  /* 0x0000000000057941 */ /* 0x000fea0003800200 */
.L_x_187:
[----:B------:R-:W-:Y:S01]  /*7690*/  IMAD.MOV R10, RZ, RZ, -R6 ;  /* 0x000000ffff0a7224 */ /* 0x000fe200078e0a06 */
[----:B------:R-:W-:Y:S04]  /*76a0*/  BSSY.RECONVERGENT B5, `(.L_x_190) ;  /* 0x0000018000057945 */ /* 0x000fe80003800200 */
[----:B------:R-:W-:-:S13]  /*76b0*/  ISETP.GT.AND P1, PT, R10, 0x4, PT ;  /* 0x000000040a00780c */ /* 0x000fda0003f24270 */
[----:B------:R-:W-:Y:S05]  /*76c0*/  @!P1 BRA `(.L_x_191) ;  /* 0x0000000000549947 */ /* 0x000fea0003800000 */
[----:B------:R-:W-:-:S05]  /*76d0*/  LOP3.LUT R10, R3, 0xff, RZ, 0xc0, !PT ;  /* 0x000000ff030a7812 */ /* 0x000fca00078ec0ff */
[----:B------:R-:W-:-:S05]  /*76e0*/  IMAD.IADD R17, R5, 0x1, R10 ;  /* 0x0000000105117824 */ /* 0x000fca00078e020a */
[----:B------:R-:W2:Y:S04]  /*76f0*/  LDL.U8 R10, [R17] ;  /* 0x00000000110a7983 */ /* 0x000ea80000100000 */
[----:B--2---:R0:W-:Y:S04]  /*7700*/  STL.U8 [R5], R10 ;  /* 0x0000000a05007387 */ /* 0x0041e80000100000 */
[----:B------:R-:W2:Y:S04]  /*7710*/  LDL.U8 R12, [R17+0x1] ;  /* 0x00000100110c7983 */ /* 0x000ea80000100000 */
[----:B--2---:R1:W-:Y:S04]  /*7720*/  STL.U8 [R5+0x1], R12 ;  /* 0x0000010c05007387 */ /* 0x0043e80000100000 */
[----:B------:R-:W2:Y:S04]  /*7730*/  LDL.U8 R14, [R17+0x2] ;  /* 0x00000200110e7983 */ /* 0x000ea80000100000 */
[----:B--2---:R-:W-:Y:S04]  /*7740*/  STL.U8 [R5+0x2], R14 ;  /* 0x0000020e05007387 */ /* 0x004fe80000100000 */
[----:B------:R-:W2:Y:S04]  /*7750*/  LDL.U8 R16, [R17+0x3] ;  /* 0x0000030011107983 */ /* 0x000ea80000100000 */
[----:B--2---:R-:W-:Y:S04]  /*7760*/  STL.U8 [R5+0x3], R16 ;  /* 0x0000031005007387 */ /* 0x004fe80000100000 */
[----:B------:R-:W2:Y:S04]  /*7770*/  LDL.U8 R18, [R17+0x4] ;  /* 0x0000040011127983 */ /* 0x000ea80000100000 */
[----:B--2---:R-:W-:Y:S04]  /*7780*/  STL.U8 [R5+0x4], R18 ;  /* 0x0000041205007387 */ /* 0x004fe80000100000 */
[----:B------:R-:W2:Y:S04]  /*7790*/  LDL.U8 R20, [R17+0x5] ;  /* 0x0000050011147983 */ /* 0x000ea80000100000 */
[----:B--2---:R-:W-:Y:S04]  /*77a0*/  STL.U8 [R5+0x5], R20 ;  /* 0x0000051405007387 */ /* 0x004fe80000100000 */
[----:B0-----:R-:W2:Y:S04]  /*77b0*/  LDL.U8 R10, [R17+0x6] ;  /* 0x00000600110a7983 */ /* 0x001ea80000100000 */
[----:B--2---:R-:W-:Y:S04]  /*77c0*/  STL.U8 [R5+0x6], R10 ;  /* 0x0000060a05007387 */ /* 0x004fe80000100000 */
[----:B-1----:R-:W2:Y:S01]  /*77d0*/  LDL.U8 R12, [R17+0x7] ;  /* 0x00000700110c7983 */ /* 0x002ea20000100000 */
[----:B------:R-:W-:Y:S01]  /*77e0*/  PLOP3.LUT P0, PT, PT, PT, PT, 0x8, 0x80 ;  /* 0x000000000080781c */ /* 0x000fe20003f0e170 */
[----:B------:R-:W-:-:S02]  /*77f0*/  VIADD R6, R6, 0x8 ;  /* 0x0000000806067836 */ /* 0x000fc40000000000 */
[----:B--2---:R0:W-:Y:S02]  /*7800*/  STL.U8 [R5+0x7], R12 ;  /* 0x0000070c05007387 */ /* 0x0041e40000100000 */
[----:B0-----:R-:W-:-:S08]  /*7810*/  VIADD R5, R5, 0x8 ;  /* 0x0000000805057836 */ /* 0x001fd00000000000 */
.L_x_191:
[----:B------:R-:W-:Y:S05]  /*7820*/  BSYNC.RECONVERGENT B5 ;  /* 0x0000000000057941 */ /* 0x000fea0003800200 */
.L_x_190:
[----:B------:R-:W-:-:S13]  /*7830*/  ISETP.EQ.AND P1, PT, R6, RZ, PT ;  /* 0x000000ff0600720c */ /* 0x000fda0003f22270 */
[----:B------:R-:W-:Y:S05]  /*7840*/  @!P0 BREAK.RELIABLE P1, B3 ;  /* 0x0000000000038942 */ /* 0x000fea0000800100 */
[----:B------:R-:W-:Y:S05]  /*7850*/  @!P0 BRA P1, `(.L_x_184) ;  /* 0x00000000003c8947 */ /* 0x000fea0000800000 */
.L_x_186:
[----:B------:R-:W-:Y:S05]  /*7860*/  BSYNC.RELIABLE B3 ;  /* 0x0000000000037941 */ /* 0x000fea0003800100 */
.L_x_185:
[----:B------:R-:W-:-:S07]  /*7870*/  LOP3.LUT R18, R3, 0xff, RZ, 0xc0, !PT ;  /* 0x000000ff03127812 */ /* 0x000fce00078ec0ff */
.L_x_192:
[----:B------:R-:W-:-:S05]  /*7880*/  IMAD.IADD R17, R5, 0x1, R18 ;  /* 0x0000000105117824 */ /* 0x000fca00078e0212 */
[----:B---3--:R-:W2:Y:S04]  /*7890*/  LDL.U8 R10, [R17] ;  /* 0x00000000110a7983 */ /* 0x008ea80000100000 */
[----:B--2---:R-:W-:Y:S04]  /*78a0*/  STL.U8 [R5], R10 ;  /* 0x0000000a05007387 */ /* 0x004fe80000100000 */
[----:B------:R-:W2:Y:S04]  /*78b0*/  LDL.U8 R12, [R17+0x1] ;  /* 0x00000100110c7983 */ /* 0x000ea80000100000 */
[----:B--2---:R-:W-:Y:S04]  /*78c0*/  STL.U8 [R5+0x1], R12 ;  /* 0x0000010c05007387 */ /* 0x004fe80000100000 */
[----:B------:R-:W2:Y:S01]  /*78d0*/  LDL.U8 R14, [R17+0x2] ;  /* 0x00000200110e7983 */ /* 0x000ea20000100000 */
[----:B------:R-:W-:-:S05]  /*78e0*/  VIADD R6, R6, 0x4 ;  /* 0x0000000406067836 */ /* 0x000fca0000000000 */
[----:B------:R-:W-:Y:S01]  /*78f0*/  ISETP.NE.AND P0, PT, R6, RZ, PT ;  /* 0x000000ff0600720c */ /* 0x000fe20003f05270 */
[----:B--2---:R-:W-:Y:S04]  /*7900*/  STL.U8 [R5+0x2], R14 ;  /* 0x0000020e05007387 */ /* 0x004fe80000100000 */
[----:B------:R-:W2:Y:S04]  /*7910*/  LDL.U8 R16, [R17+0x3] ;  /* 0x0000030011107983 */ /* 0x000ea80000100000 */
[----:B--2---:R0:W-:Y:S02]  /*7920*/  STL.U8 [R5+0x3], R16 ;  /* 0x0000031005007387 */ /* 0x0041e40000100000 */
[----:B0-----:R-:W-:-:S02]  /*7930*/  VIADD R5, R5, 0x4 ;  /* 0x0000000405057836 */ /* 0x001fc40000000000 */
[----:B------:R-:W-:Y:S05]  /*7940*/  @P0 BRA `(.L_x_192) ;  /* 0xfffffffc00cc0947 */ /* 0x000fea000383ffff */
.L_x_184:
[----:B------:R-:W-:Y:S05]  /*7950*/  BSYNC.RECONVERGENT B4 ;  /* 0x0000000000047941 */ /* 0x000fea0003800200 */
.L_x_183:
[----:B------:R-:W-:-:S13]  /*7960*/  ISETP.NE.AND P0, PT, R15, RZ, PT ;  /* 0x000000ff0f00720c */ /* 0x000fda0003f05270 */
[----:B------:R-:W-:Y:S05]  /*7970*/  @!P0 BRA `(.L_x_146) ;  /* 0x00000004000c8947 */ /* 0x000fea0003800000 */
[----:B------:R-:W-:-:S06]  /*7980*/  IADD3 R5, PT, PT, R1, R3, R0 ;  /* 0x0000000301057210 */ /* 0x000fcc0007ffe000 */
[----:B------:R-:W2:Y:S01]  /*7990*/  LDL.U8 R5, [R5] ;  /* 0x0000000005057983 */ /* 0x000ea20000100000 */
[----:B------:R-:W-:Y:S01]  /*79a0*/  IMAD.IADD R17, R1, 0x1, R0 ;  /* 0x0000000101117824 */ /* 0x000fe200078e0200 */
[----:B------:R-:W-:-:S04]  /*79b0*/  ISETP.NE.AND P0, PT, R15, 0x1, PT ;  /* 0x000000010f00780c */ /* 0x000fc80003f05270 */
[----:B--2---:R0:W-:Y:S09]  /*79c0*/  STL.U8 [R17], R5 ;  /* 0x0000000511007387 */ /* 0x0041f20000100000 */
[----:B------:R-:W-:Y:S05]  /*79d0*/  @!P0 BRA `(.L_x_146) ;  /* 0x0000000000f48947 */ /* 0x000fea0003800000 */
[----:B------:R-:W-:-:S05]  /*79e0*/  LOP3.LUT R0, R3, 0xff, RZ, 0xc0, !PT ;  /* 0x000000ff03007812 */ /* 0x000fca00078ec0ff */
[----:B------:R-:W-:-:S05]  /*79f0*/  IMAD.IADD R3, R17, 0x1, R0 ;  /* 0x0000000111037824 */ /* 0x000fca00078e0200 */
[----:B------:R-:W2:Y:S01]  /*7a00*/  LDL.U8 R0, [R3+0x1] ;  /* 0x0000010003007983 */ /* 0x000ea20000100000 */
[----:B------:R-:W-:-:S03]  /*7a10*/  ISETP.NE.AND P0, PT, R15, 0x2, PT ;  /* 0x000000020f00780c */ /* 0x000fc60003f05270 */
[----:B--2---:R1:W-:Y:S10]  /*7a20*/  STL.U8 [R17+0x1], R0 ;  /* 0x0000010011007387 */ /* 0x0043f40000100000 */
[----:B------:R-:W-:Y:S05]  /*7a30*/  @!P0 BRA `(.L_x_146) ;  /* 0x0000000000dc8947 */ /* 0x000fea0003800000 */
[----:B-1----:R-:W2:Y:S04]  /*7a40*/  LDL.U8 R0, [R3+0x2] ;  /* 0x0000020003007983 */ /* 0x002ea80000100000 */
[----:B--2---:R1:W-:Y:S01]  /*7a50*/  STL.U8 [R17+0x2], R0 ;  /* 0x0000020011007387 */ /* 0x0043e20000100000 */
[----:B------:R-:W-:Y:S05]  /*7a60*/  BRA `(.L_x_146) ;  /* 0x0000000000d07947 */ /* 0x000fea0003800000 */
.L_x_182:
[----:B------:R-:W2:Y:S01]  /*7a70*/  LDG.E.U8.CONSTANT R15, desc[UR6][R14.64+0x1] ;  /* 0x000001060e0f7981 */ /* 0x000ea2000c1e9100 */
[----:B------:R-:W-:Y:S01]  /*7a80*/  VIADD R2, R6, 0x2 ;  /* 0x0000000206027836 */ /* 0x000fe20000000000 */
[----:B--2---:R-:W-:Y:S01]  /*7a90*/  VIMNMX R4, PT, PT, R0, R15, PT ;  /* 0x0000000f00047248 */ /* 0x004fe20003fe0100 */
[----:B------:R-:W-:Y:S06]  /*7aa0*/  BRA `(.L_x_146) ;  /* 0x0000000000c07947 */ /* 0x000fec0003800000 */
.L_x_181:
[----:B------:R-:W-:Y:S02]  /*7ab0*/  IMAD.IADD R16, R0, 0x1, R7 ;  /* 0x0000000100107824 */ /* 0x000fe400078e0207 */
[----:B------:R-:W-:-:S03]  /*7ac0*/  IMAD.MOV.U32 R4, RZ, RZ, R0 ;  /* 0x000000ffff047224 */ /* 0x000fc600078e0000 */
[----:B------:R-:W-:-:S13]  /*7ad0*/  ISETP.GT.AND P0, PT, R16, 0x40, PT ;  /* 0x000000401000780c */ /* 0x000fda0003f04270 */
[----:B------:R-:W-:Y:S05]  /*7ae0*/  @P0 BRA `(.L_x_146) ;  /* 0x0000000000b00947 */ /* 0x000fea0003800000 */
[----:B------:R-:W-:Y:S01]  /*7af0*/  ISETP.GE.AND P0, PT, R7, 0x1, PT ;  /* 0x000000010700780c */ /* 0x000fe20003f06270 */
[----:B------:R-:W-:-:S12]  /*7b00*/  IMAD.MOV.U32 R4, RZ, RZ, R16 ;  /* 0x000000ffff047224 */ /* 0x000fd800078e0010 */
        /* <DEDUP_REMOVED lines=10> */
.L_x_195:
[----:B------:R-:W-:-:S05]  /*7bb0*/  IMAD.IADD R14, R1, 0x1, R3 ;  /* 0x00000001010e7824 */ /* 0x000fca00078e0203 */
[----:B0-----:R-:W2:Y:S01]  /*7bc0*/  LDL R4, [R14+0x40] ;  /* 0x000040000e047983 */ /* 0x001ea20000100800 */
[----:B------:R-:W-:Y:S01]  /*7bd0*/  IADD3 R15, PT, PT, R1, R0, R3 ;  /* 0x00000000010f7210 */ /* 0x000fe20007ffe003 */
[----:B------:R-:W-:-:S05]  /*7be0*/  VIADD R3, R3, 0x4 ;  /* 0x0000000403037836 */ /* 0x000fca0000000000 */
[----:B------:R-:W-:Y:S02]  /*7bf0*/  ISETP.NE.AND P0, PT, R3, R6, PT ;  /* 0x000000060300720c */ /* 0x000fe40003f05270 */
[C---:B--2---:R-:W-:Y:S02]  /*7c00*/  PRMT R5, R4.reuse, 0x7770, RZ ;  /* 0x0000777004057816 */ /* 0x044fe400000000ff */
[C---:B---3--:R-:W-:Y:S02]  /*7c10*/  PRMT R10, R4.reuse, 0x7771, RZ ;  /* 0x00007771040a7816 */ /* 0x048fe400000000ff */
[C---:B------:R-:W-:Y:S01]  /*7c20*/  PRMT R12, R4.reuse, 0x7772, RZ ;  /* 0x00007772040c7816 */ /* 0x040fe200000000ff */
[----:B------:R0:W-:Y:S01]  /*7c30*/  STL.U8 [R15], R5 ;  /* 0x000000050f007387 */ /* 0x0001e20000100000 */
[----:B------:R-:W-:-:S03]  /*7c40*/  PRMT R4, R4, 0x7773, RZ ;  /* 0x0000777304047816 */ /* 0x000fc600000000ff */
[----:B------:R0:W-:Y:S04]  /*7c50*/  STL.U8 [R15+0x1], R10 ;  /* 0x0000010a0f007387 */ /* 0x0001e80000100000 */
[----:B------:R0:W-:Y:S04]  /*7c60*/  STL.U8 [R15+0x2], R12 ;  /* 0x0000020c0f007387 */ /* 0x0001e80000100000 */
[----:B------:R0:W-:Y:S01]  /*7c70*/  STL.U8 [R15+0x3], R4 ;  /* 0x000003040f007387 */ /* 0x0001e20000100000 */
[----:B------:R-:W-:Y:S05]  /*7c80*/  @P0 BRA `(.L_x_195) ;  /* 0xfffffffc00c80947 */ /* 0x000fea000383ffff */
.L_x_194:
[----:B------:R-:W-:Y:S05]  /*7c90*/  BSYNC.RECONVERGENT B3 ;  /* 0x0000000000037941 */ /* 0x000fea0003800200 */
.L_x_193:
[----:B0-----:R-:W-:Y:S01]  /*7ca0*/  IMAD.MOV.U32 R4, RZ, RZ, R16 ;  /* 0x000000ffff047224 */ /* 0x001fe200078e0010 */
[----:B------:R-:W-:Y:S06]  /*7cb0*/  @!P1 BRA `(.L_x_146) ;  /* 0x00000000003c9947 */ /* 0x000fec0003800000 */
[----:B------:R-:W-:-:S05]  /*7cc0*/  IMAD.IADD R5, R1, 0x1, R6 ;  /* 0x0000000101057824 */ /* 0x000fca00078e0206 */
[----:B------:R-:W2:Y:S01]  /*7cd0*/  LDL.U8 R3, [R5+0x40] ;  /* 0x0000400005037983 */ /* 0x000ea20000100000 */
[----:B------:R-:W-:Y:S01]  /*7ce0*/  IADD3 R15, PT, PT, R1, R0, R6 ;  /* 0x00000000010f7210 */ /* 0x000fe20007ffe006 */
[----:B------:R-:W-:Y:S01]  /*7cf0*/  IMAD.MOV.U32 R4, RZ, RZ, R16 ;  /* 0x000000ffff047224 */ /* 0x000fe200078e0010 */
[----:B------:R-:W-:-:S03]  /*7d00*/  ISETP.NE.AND P0, PT, R17, 0x1, PT ;  /* 0x000000011100780c */ /* 0x000fc60003f05270 */
[----:B--2---:R0:W-:Y:S10]  /*7d10*/  STL.U8 [R15], R3 ;  /* 0x000000030f007387 */ /* 0x0041f40000100000 */
[----:B------:R-:W-:Y:S05]  /*7d20*/  @!P0 BRA `(.L_x_146) ;  /* 0x0000000000208947 */ /* 0x000fea0003800000 */
[----:B------:R-:W2:Y:S01]  /*7d30*/  LDL.U8 R0, [R5+0x41] ;  /* 0x0000410005007983 */ /* 0x000ea20000100000 */
[----:B------:R-:W-:Y:S01]  /*7d40*/  ISETP.NE.AND P0, PT, R17, 0x2, PT ;  /* 0x000000021100780c */ /* 0x000fe20003f05270 */
[----:B------:R-:W-:Y:S02]  /*7d50*/  IMAD.MOV.U32 R4, RZ, RZ, R16 ;  /* 0x000000ffff047224 */ /* 0x000fe400078e0010 */
[----:B--2---:R1:W-:Y:S10]  /*7d60*/  STL.U8 [R15+0x1], R0 ;  /* 0x000001000f007387 */ /* 0x0043f40000100000 */
[----:B------:R-:W-:Y:S05]  /*7d70*/  @!P0 BRA `(.L_x_146) ;  /* 0x00000000000c8947 */ /* 0x000fea0003800000 */
[----:B-1----:R-:W2:Y:S01]  /*7d80*/  LDL.U8 R0, [R5+0x42] ;  /* 0x0000420005007983 */ /* 0x002ea20000100000 */
[----:B------:R-:W-:-:S03]  /*7d90*/  IMAD.MOV.U32 R4, RZ, RZ, R16 ;  /* 0x000000ffff047224 */ /* 0x000fc600078e0010 */
[----:B--2---:R1:W-:Y:S04]  /*7da0*/  STL.U8 [R15+0x2], R0 ;  /* 0x000002000f007387 */ /* 0x0043e80000100000 */
.L_x_146:
[----:B------:R-:W-:Y:S05]  /*7db0*/  BSYNC.RECONVERGENT B2 ;  /* 0x0000000000027941 */ /* 0x000fea0003800200 */
.L_x_142:
[----:B------:R-:W-:Y:S05]  /*7dc0*/  BRA `(.L_x_25) ;  /* 0x0000000800a07947 */ /* 0x000fea0003800000 */
.L_x_141:
[----:B------:R-:W-:-:S13]  /*7dd0*/  ISETP.GT.AND P0, PT, R5, 0x91, PT ;  /* 0x000000910500780c */ /* 0x000fda0003f04270 */
[----:B------:R-:W-:Y:S05]  /*7de0*/  @P0 BRA `(.L_x_196) ;  /* 0x0000000400200947 */ /* 0x000fea0003800000 */
[----:B------:R-:W-:-:S13]  /*7df0*/  ISETP.GT.AND P0, PT, R5, 0x81, PT ;  /* 0x000000810500780c */ /* 0x000fda0003f04270 */
[----:B------:R-:W-:Y:S05]  /*7e00*/  @P0 BRA `(.L_x_197) ;  /* 0x0000000000700947 */ /* 0x000fea0003800000 */
        /* <DEDUP_REMOVED lines=9> */
[C-C-:B---3--:R-:W-:Y:S02]  /*7ea0*/  IADD3 R10, PT, PT, R1.reuse, -0x1, R0.reuse ;  /* 0xffffffff010a7810 */ /* 0x148fe40007ffe000 */
[----:B------:R-:W-:-:S03]  /*7eb0*/  IADD3 R6, PT, PT, R1, -0x2, R0 ;  /* 0xfffffffe01067810 */ /* 0x000fc60007ffe000 */
[----:B------:R-:W2:Y:S04]  /*7ec0*/  LDL.U8 R5, [R10] ;  /* 0x000000000a057983 */ /* 0x000ea80000100000 */
[----:B------:R-:W3:Y:S01]  /*7ed0*/  LDL.U8 R3, [R6] ;  /* 0x0000000006037983 */ /* 0x000ee20000100000 */
[----:B------:R-:W-:-:S03]  /*7ee0*/  IMAD.MOV.U32 R4, RZ, RZ, R0 ;  /* 0x000000ffff047224 */ /* 0x000fc600078e0000 */
[----:B--2---:R0:W-:Y:S04]  /*7ef0*/  STL.U8 [R6], R5 ;  /* 0x0000000506007387 */ /* 0x0041e80000100000 */
[----:B---3--:R0:W-:Y:S01]  /*7f00*/  STL.U8 [R10], R3 ;  /* 0x000000030a007387 */ /* 0x0081e20000100000 */
[----:B------:R-:W-:Y:S05]  /*7f10*/  BRA `(.L_x_200) ;  /* 0x0000000000247947 */ /* 0x000fea0003800000 */
.L_x_199:
[----:B------:R-:W-:Y:S01]  /*7f20*/  ISETP.GE.AND P0, PT, R0, 0x2, PT ;  /* 0x000000020000780c */ /* 0x000fe20003f06270 */
[----:B------:R-:W-:-:S12]  /*7f30*/  IMAD.MOV.U32 R4, RZ, RZ, R0 ;  /* 0x000000ffff047224 */ /* 0x000fd800078e0000 */
[----:B------:R-:W-:Y:S05]  /*7f40*/  @!P0 BRA `(.L_x_200) ;  /* 0x0000000000188947 */ /* 0x000fea0003800000 */
[----:B------:R-:W2:Y:S02]  /*7f50*/  LDL.U16 R4, [R1] ;  /* 0x0000000001047983 */ /* 0x000ea40000100400 */
[C---:B--2---:R-:W-:Y:S02]  /*7f60*/  PRMT R3, R4.reuse, 0x7770, RZ ;  /* 0x0000777004037816 */ /* 0x044fe400000000ff */
[----:B------:R-:W-:-:S04]  /*7f70*/  PRMT R4, R4, 0x7771, RZ ;  /* 0x0000777104047816 */ /* 0x000fc800000000ff */
[----:B------:R-:W-:Y:S01]  /*7f80*/  PRMT R6, R3, 0x7604, R4 ;  /* 0x0000760403067816 */ /* 0x000fe20000000004 */
[----:B------:R-:W-:-:S04]  /*7f90*/  IMAD.MOV.U32 R4, RZ, RZ, R0 ;  /* 0x000000ffff047224 */ /* 0x000fc800078e0000 */
[----:B------:R1:W-:Y:S03]  /*7fa0*/  STL.U16 [R1], R6 ;  /* 0x0000000601007387 */ /* 0x0003e60000100400 */
.L_x_200:
[----:B------:R-:W-:Y:S05]  /*7fb0*/  BSYNC.RECONVERGENT B2 ;  /* 0x0000000000027941 */ /* 0x000fea0003800200 */
.L_x_198:
[----:B------:R-:W-:Y:S05]  /*7fc0*/  BRA `(.L_x_25) ;  /* 0x0000000800207947 */ /* 0x000fea0003800000 */
.L_x_197:
        /* <DEDUP_REMOVED lines=8> */
[----:B------:R-:W-:Y:S02]  /*8050*/  PLOP3.LUT P0, PT, PT, PT, PT, 0x8, 0x80 ;  /* 0x000000000080781c */ /* 0x000fe40003f0e170 */
[----:B--2---:R-:W-:-:S13]  /*8060*/  ISETP.GT.AND P1, PT, R0, R15, PT ;  /* 0x0000000f0000720c */ /* 0x004fda0003f24270 */
[----:B------:R-:W-:Y:S05]  /*8070*/  @P1 BREAK.RELIABLE B0 ;  /* 0x0000000000001942 */ /* 0x000fea0003800100 */
[----:B------:R-:W-:Y:S05]  /*8080*/  @P1 BRA `(.L_x_17) ;  /* 0x0000000800041947 */ /* 0x000fea0003800000 */
[----:B------:R-:W-:Y:S02]  /*8090*/  VIADD R2, R6, 0x2 ;  /* 0x0000000206027836 */ /* 0x000fe40000000000 */
[----:B------:R-:W-:Y:S01]  /*80a0*/  IMAD.MOV.U32 R4, RZ, RZ, R0 ;  /* 0x000000ffff047224 */ /* 0x000fe200078e0000 */
[----:B------:R-:W-:Y:S06]  /*80b0*/  BRA `(.L_x_25) ;  /* 0x0000000400e47947 */ /* 0x000fec0003800000 */
.L_x_202:
[----:B------:R-:W2:Y:S01]  /*80c0*/  LDG.E.U8.CONSTANT R15, desc[UR6][R14.64+0x1] ;  /* 0x000001060e0f7981 */ /* 0x000ea2000c1e9100 */
[----:B------:R-:W-:Y:S02]  /*80d0*/  PLOP3.LUT P0, PT, PT, PT, PT, 0x8, 0x80 ;  /* 0x000000000080781c */ /* 0x000fe40003f0e170 */
[----:B--2---:R-:W-:-:S13]  /*80e0*/  ISETP.GE.AND P1, PT, R0, R15, PT ;  /* 0x0000000f0000720c */ /* 0x004fda0003f26270 */
[----:B------:R-:W-:Y:S05]  /*80f0*/  @!P1 BREAK.RELIABLE B0 ;  /* 0x0000000000009942 */ /* 0x000fea0003800100 */
[----:B------:R-:W-:Y:S05]  /*8100*/  @!P1 BRA `(.L_x_17) ;  /* 0x0000000400e49947 */ /* 0x000fea0003800000 */
[----:B------:R-:W-:Y:S02]  /*8110*/  VIADD R2, R6, 0x2 ;  /* 0x0000000206027836 */ /* 0x000fe40000000000 */
[----:B------:R-:W-:Y:S01]  /*8120*/  IMAD.MOV.U32 R4, RZ, RZ, R0 ;  /* 0x000000ffff047224 */ /* 0x000fe200078e0000 */
[----:B------:R-:W-:Y:S06]  /*8130*/  BRA `(.L_x_25) ;  /* 0x0000000400c47947 */ /* 0x000fec0003800000 */
.L_x_201:
[----:B------:R-:W2:Y:S04]  /*8140*/  LDG.E.U8.CONSTANT R5, desc[UR6][R14.64+0x1] ;  /* 0x000001060e057981 */ /* 0x000ea8000c1e9100 */
[----:B---3--:R-:W2:Y:S01]  /*8150*/  LDG.E.U8.CONSTANT R10, desc[UR6][R14.64+0x2] ;  /* 0x000002060e0a7981 */ /* 0x008ea2000c1e9100 */
[----:B------:R-:W-:Y:S01]  /*8160*/  BSSY.RECONVERGENT B2, `(.L_x_203) ;  /* 0x000000f000027945 */ /* 0x000fe20003800200 */
[----:B------:R-:W-:Y:S02]  /*8170*/  VIADD R2, R6, 0x3 ;  /* 0x0000000306027836 */ /* 0x000fe40000000000 */
[----:B------:R-:W-:Y:S01]  /*8180*/  IMAD.MOV.U32 R4, RZ, RZ, R0 ;  /* 0x000000ffff047224 */ /* 0x000fe200078e0000 */
[----:B--2---:R-:W-:-:S04]  /*8190*/  VIMNMX R3, PT, PT, R5, R10, !PT ;  /* 0x0000000a05037248 */ /* 0x004fc80007fe0100 */
[----:B------:R-:W-:-:S13]  /*81a0*/  ISETP.GE.AND P0, PT, R3, R0, PT ;  /* 0x000000000300720c */ /* 0x000fda0003f06270 */
[----:B------:R-:W-:Y:S05]  /*81b0*/  @P0 BRA `(.L_x_204) ;  /* 0x0000000000240947 */ /* 0x000fea0003800000 */
[----:B------:R-:W-:Y:S02]  /*81c0*/  LOP3.LUT R4, R10, 0xff, RZ, 0xc0, !PT ;  /* 0x000000ff0a047812 */ /* 0x000fe400078ec0ff */
[----:B------:R-:W-:-:S03]  /*81d0*/  LOP3.LUT R6, R5, 0xff, RZ, 0xc0, !PT ;  /* 0x000000ff05067812 */ /* 0x000fc600078ec0ff */
[C---:B------:R-:W-:Y:S02]  /*81e0*/  IMAD.IADD R10, R1.reuse, 0x1, R4 ;  /* 0x00000001010a7824 */ /* 0x040fe400078e0204 */
[----:B------:R-:W-:-:S03]  /*81f0*/  IMAD.IADD R6, R1, 0x1, R6 ;  /* 0x0000000101067824 */ /* 0x000fc600078e0206 */
[----:B------:R-:W2:Y:S04]  /*8200*/  LDL.U8 R5, [R10] ;  /* 0x000000000a057983 */ /* 0x000ea80000100000 */
[----:B------:R-:W3:Y:S01]  /*8210*/  LDL.U8 R3, [R6] ;  /* 0x0000000006037983 */ /* 0x000ee20000100000 */
[----:B------:R-:W-:-:S03]  /*8220*/  IMAD.MOV.U32 R4, RZ, RZ, R0 ;  /* 0x000000ffff047224 */ /* 0x000fc600078e0000 */
[----:B--2---:R0:W-:Y:S04]  /*8230*/  STL.U8 [R6], R5 ;  /* 0x0000000506007387 */ /* 0x0041e80000100000 */
[----:B---3--:R0:W-:Y:S02]  /*8240*/  STL.U8 [R10], R3 ;  /* 0x000000030a007387 */ /* 0x0081e40000100000 */
.L_x_204:
[----:B------:R-:W-:Y:S05]  /*8250*/  BSYNC.RECONVERGENT B2 ;  /* 0x0000000000027941 */ /* 0x000fea0003800200 */
.L_x_203:
[----:B------:R-:W-:Y:S05]  /*8260*/  BRA `(.L_x_25) ;  /* 0x0000000400787947 */ /* 0x000fea0003800000 */
.L_x_196:
[----:B------:R-:W-:-:S13]  /*8270*/  ISETP.GT.AND P0, PT, R5, 0x93, PT ;  /* 0x000000930500780c */ /* 0x000fda0003f04270 */
[----:B------:R-:W-:Y:S05]  /*8280*/  @P0 BRA `(.L_x_205) ;  /* 0x0000000000d00947 */ /* 0x000fea0003800000 */
[----:B------:R-:W-:-:S13]  /*8290*/  ISETP.NE.AND P0, PT, R5, 0x92, PT ;  /* 0x000000920500780c */ /* 0x000fda0003f05270 */
[----:B------:R-:W-:Y:S05]  /*82a0*/  @!P0 BRA `(.L_x_206) ;  /* 0x00000000006c8947 */ /* 0x000fea0003800000 */
[----:B------:R-:W-:Y:S01]  /*82b0*/  ISETP.NE.AND P0, PT, R5, 0x93, PT ;  /* 0x000000930500780c */ /* 0x000fe20003f05270 */
[----:B------:R-:W-:-:S12]  /*82c0*/  IMAD.MOV.U32 R4, RZ, RZ, R0 ;  /* 0x000000ffff047224 */ /* 0x000fd800078e0000 */
[----:B------:R-:W-:Y:S05]  /*82d0*/  @P0 BRA `(.L_x_25) ;  /* 0x00000004005c0947 */ /* 0x000fea0003800000 */
[----:B------:R-:W-:Y:S02]  /*82e0*/  ISETP.GE.AND P1, PT, R0, 0x1, PT ;  /* 0x000000010000780c */ /* 0x000fe40003f26270 */
[----:B------:R-:W-:-:S11]  /*82f0*/  PLOP3.LUT P0, PT, PT, PT, PT, 0x8, 0x80 ;  /* 0x000000000080781c */ /* 0x000fd60003f0e170 */
[----:B------:R-:W-:Y:S05]  /*8300*/  @!P1 BREAK.RELIABLE B0 ;  /* 0x0000000000009942 */ /* 0x000fea0003800100 */
[----:B------:R-:W-:Y:S05]  /*8310*/  @!P1 BRA `(.L_x_17) ;  /* 0x0000000400609947 */ /* 0x000fea0003800000 */
[----:B------:R-:W2:Y:S04]  /*8320*/  LDG.E.U8.CONSTANT R14, desc[UR6][R14.64+0x1] ;  /* 0x000001060e0e7981 */ /* 0x000ea8000c1e9100 */
[----:B------:R-:W2:Y:S01]  /*8330*/  LDL.U8 R2, [R1] ;  /* 0x0000000001027983 */ /* 0x000ea20000100000 */
[----:B------:R-:W-:Y:S01]  /*8340*/  IMAD.MOV.U32 R4, RZ, RZ, R0 ;  /* 0x000000ffff047224 */ /* 0x000fe200078e0000 */
[----:B--2---:R-:W-:Y:S01]  /*8350*/  ISETP.NE.AND P1, PT, R2, R14, PT ;  /* 0x0000000e0200720c */ /* 0x004fe20003f25270 */
[----:B------:R-:W-:-:S12]  /*8360*/  VIADD R2, R6, 0x2 ;  /* 0x0000000206027836 */ /* 0x000fd80000000000 */
[----:B------:R-:W-:Y:S05]  /*8370*/  @!P1 BRA `(.L_x_25) ;  /* 0x0000000400349947 */ /* 0x000fea0003800000 */
[----:B------:R-:W-:Y:S01]  /*8380*/  BSSY.RELIABLE B2, `(.L_x_207) ;  /* 0x000000b000027945 */ /* 0x000fe20003800100 */
[----:B------:R-:W-:-:S07]  /*8390*/  IMAD.MOV.U32 R4, RZ, RZ, RZ ;  /* 0x000000ffff047224 */ /* 0x000fce00078e00ff */
.L_x_208:
[----:B------:R-:W-:-:S05]  /*83a0*/  VIADD R4, R4, 0x1 ;  /* 0x0000000104047836 */ /* 0x000fca0000000000 */
[----:B------:R-:W-:-:S13]  /*83b0*/  ISETP.NE.AND P1, PT, R4, R0, PT ;  /* 0x000000000400720c */ /* 0x000fda0003f25270 */
[----:B------:R-:W-:Y:S05]  /*83c0*/  @!P1 BREAK.RELIABLE B2 ;  /* 0x0000000000029942 */ /* 0x000fea0003800100 */
[----:B------:R-:W-:Y:S05]  /*83d0*/  @!P1 BREAK.RELIABLE B0 ;  /* 0x0000000000009942 */ /* 0x000fea0003800100 */
[----:B------:R-:W-:Y:S05]  /*83e0*/  @!P1 BRA `(.L_x_17) ;  /* 0x00000004002c9947 */ /* 0x000fea0003800000 */
[----:B------:R-:W-:-:S06]  /*83f0*/  IMAD.IADD R3, R1, 0x1, R4 ;  /* 0x0000000101037824 */ /* 0x000fcc00078e0204 */
[----:B------:R-:W2:Y:S02]  /*8400*/  LDL.U8 R3, [R3] ;  /* 0x0000000003037983 */ /* 0x000ea40000100000 */
[----:B--2---:R-:W-:-:S13]  /*8410*/  ISETP.NE.AND P1, PT, R3, R14, PT ;  /* 0x0000000e0300720c */ /* 0x004fda0003f25270 */
[----:B------:R-:W-:Y:S05]  /*8420*/  @P1 BRA `(.L_x_208) ;  /* 0xfffffffc00dc1947 */ /* 0x000fea000383ffff */
[----:B------:R-:W-:Y:S05]  /*8430*/  BSYNC.RELIABLE B2 ;  /* 0x0000000000027941 */ /* 0x000fea0003800100 */
.L_x_207:
[----:B------:R-:W-:Y:S01]  /*8440*/  IMAD.MOV.U32 R4, RZ, RZ, R0 ;  /* 0x000000ffff047224 */ /* 0x000fe200078e0000 */
[----:B------:R-:W-:Y:S06]  /*8450*/  BRA `(.L_x_25) ;  /* 0x0000000000fc7947 */ /* 0x000fec0003800000 */
.L_x_206:
[----:B------:R-:W-:Y:S01]  /*8460*/  ISETP.GE.AND P0, PT, R0, 0x1, PT ;  /* 0x000000010000780c */ /* 0x000fe20003f06270 */
[----:B------:R-:W-:Y:S02]  /*8470*/  VIADD R2, R6, 0x2 ;  /* 0x0000000206027836 */ /* 0x000fe40000000000 */
[----:B------:R-:W-:-:S10]  /*8480*/  IMAD.MOV.U32 R4, RZ, RZ, R0 ;  /* 0x000000ffff047224 */ /* 0x000fd400078e0000 */
[----:B------:R-:W-:Y:S05]  /*8490*/  @!P0 BRA `(.L_x_25) ;  /* 0x0000000000ec8947 */ /* 0x000fea0003800000 */
[----:B------:R-:W2:Y:S04]  /*84a0*/  LDG.E.U8.CONSTANT R14, desc[UR6][R14.64+0x1] ;  /* 0x000001060e0e7981 */ /* 0x000ea8000c1e9100 */
[----:B------:R-:W2:Y:S01]  /*84b0*/  LDL.U8 R3, [R1] ;  /* 0x0000000001037983 */ /* 0x000ea20000100000 */
[----:B------:R-:W-:Y:S02]  /*84c0*/  PLOP3.LUT P0, PT, PT, PT, PT, 0x8, 0x80 ;  /* 0x000000000080781c */ /* 0x000fe40003f0e170 */
[----:B--2---:R-:W-:-:S13]  /*84d0*/  ISETP.NE.AND P1, PT, R3, R14, PT ;  /* 0x0000000e0300720c */ /* 0x004fda0003f25270 */
[----:B------:R-:W-:Y:S05]  /*84e0*/  @!P1 BREAK.RELIABLE B0 ;  /* 0x0000000000009942 */ /* 0x000fea0003800100 */
[----:B------:R-:W-:Y:S05]  /*84f0*/  @!P1 BRA `(.L_x_17) ;  /* 0x0000000000e89947 */ /* 0x000fea0003800000 */
[----:B------:R-:W-:-:S07]  /*8500*/  IMAD.MOV.U32 R4, RZ, RZ, RZ ;  /* 0x000000ffff047224 */ /* 0x000fce00078e00ff */
.L_x_209:
[----:B------:R-:W-:Y:S02]  /*8510*/  VIADD R3, R4, 0x1 ;  /* 0x0000000104037836 */ /* 0x000fe40000000000 */
[----:B------:R-:W-:-:S03]  /*8520*/  IMAD.MOV.U32 R4, RZ, RZ, R0 ;  /* 0x000000ffff047224 */ /* 0x000fc600078e0000 */
[----:B------:R-:W-:-:S13]  /*8530*/  ISETP.NE.AND P0, PT, R3, R0, PT ;  /* 0x000000000300720c */ /* 0x000fda0003f05270 */
[----:B------:R-:W-:Y:S05]  /*8540*/  @!P0 BRA `(.L_x_25) ;  /* 0x0000000000c08947 */ /* 0x000fea0003800000 */
[----:B------:R-:W-:-:S04]  /*8550*/  IMAD.MOV.U32 R4, RZ, RZ, R3 ;  /* 0x000000ffff047224 */ /* 0x000fc800078e0003 */
[----:B------:R-:W-:-:S06]  /*8560*/  IMAD.IADD R3, R1, 0x1, R4 ;  /* 0x0000000101037824 */ /* 0x000fcc00078e0204 */
[----:B------:R-:W2:Y:S02]  /*8570*/  LDL.U8 R3, [R3] ;  /* 0x0000000003037983 */ /* 0x000ea40000100000 */
[----:B--2---:R-:W-:-:S13]  /*8580*/  ISETP.NE.AND P0, PT, R3, R14, PT ;  /* 0x0000000e0300720c */ /* 0x004fda0003f05270 */
[----:B------:R-:W-:Y:S05]  /*8590*/  @!P0 BREAK.RELIABLE B0 ;  /* 0x0000000000008942 */ /* 0x000fea0003800100 */
[----:B------:R-:W-:Y:S05]  /*85a0*/  @P0 BRA `(.L_x_209) ;  /* 0xfffffffc00d80947 */ /* 0x000fea000383ffff */
[----:B------:R-:W-:Y:S01]  /*85b0*/  PLOP3.LUT P0, PT, PT, PT, PT, 0x8, 0x80 ;  /* 0x000000000080781c */ /* 0x000fe20003f0e170 */
[----:B------:R-:W-:-:S12]  /*85c0*/  BRA `(.L_x_17) ;  /* 0x0000000000b47947 */ /* 0x000fd80003800000 */
.L_x_205:
[----:B------:R-:W-:-:S13]  /*85d0*/  ISETP.NE.AND P0, PT, R5, 0x94, PT ;  /* 0x000000940500780c */ /* 0x000fda0003f05270 */
[----:B------:R-:W-:Y:S05]  /*85e0*/  @!P0 BRA `(.L_x_210) ;  /* 0x00000000007c8947 */ /* 0x000fea0003800000 */
[----:B------:R-:W-:Y:S01]  /*85f0*/  ISETP.NE.AND P0, PT, R5, 0xa0, PT ;  /* 0x000000a00500780c */ /* 0x000fe20003f05270 */
[----:B------:R-:W-:-:S12]  /*8600*/  BSSY.RECONVERGENT B2, `(.L_x_211) ;  /* 0x000001c000027945 */ /* 0x000fd80003800200 */
        /* <DEDUP_REMOVED lines=11> */
[----:B------:R-:W2:Y:S01]  /*86c0*/  LDL.U8 R3, [R6] ;  /* 0x0000000006037983 */ /* 0x000ea20000100000 */
[----:B------:R-:W-:Y:S01]  /*86d0*/  IMAD.MOV.U32 R4, RZ, RZ, R0 ;  /* 0x000000ffff047224 */ /* 0x000fe200078e0000 */
[----:B--2---:R-:W-:-:S05]  /*86e0*/  SHF.R.U32.HI R3, RZ, 0x1, R3 ;  /* 0x00000001ff037819 */ /* 0x004fca0000011603 */
[----:B------:R0:W-:Y:S01]  /*86f0*/  STL.U8 [R6], R3 ;  /* 0x0000000306007387 */ /* 0x0001e20000100000 */
[----:B------:R-:W-:Y:S05]  /*8700*/  BRA `(.L_x_213) ;  /* 0x00000000002c7947 */ /* 0x000fea0003800000 */
.L_x_212:
        /* <DEDUP_REMOVED lines=8> */
[----:B------:R-:W-:Y:S02]  /*8790*/  IMAD.MOV.U32 R4, RZ, RZ, R0 ;  /* 0x000000ffff047224 */ /* 0x000fe400078e0000 */
[----:B--2---:R-:W-:-:S05]  /*87a0*/  IMAD.SHL.U32 R3, R3, 0x2, RZ ;  /* 0x0000000203037824 */ /* 0x004fca00078e00ff */
[----:B------:R1:W-:Y:S02]  /*87b0*/  STL.U8 [R6], R3 ;  /* 0x0000000306007387 */ /* 0x0003e40000100000 */
.L_x_213:
[----:B------:R-:W-:Y:S05]  /*87c0*/  BSYNC.RECONVERGENT B2 ;  /* 0x0000000000027941 */ /* 0x000fea0003800200 */
.L_x_211:
[----:B------:R-:W-:Y:S05]  /*87d0*/  BRA `(.L_x_25) ;  /* 0x00000000001c7947 */ /* 0x000fea0003800000 */
.L_x_210:
[----:B------:R-:W2:Y:S01]  /*87e0*/  LDG.E.U8.CONSTANT R15, desc[UR6][R14.64+0x1] ;  /* 0x000001060e0f7981 */ /* 0x000ea2000c1e9100 */
[----:B------:R-:W-:Y:S02]  /*87f0*/  PLOP3.LUT P0, PT, PT, PT, PT, 0x8, 0x80 ;  /* 0x000000000080781c */ /* 0x000fe40003f0e170 */
[----:B--2---:R-:W-:-:S13]  /*8800*/  ISETP.NE.AND P1, PT, R0, R15, PT ;  /* 0x0000000f0000720c */ /* 0x004fda0003f25270 */
[----:B------:R-:W-:Y:S05]  /*8810*/  @P1 BREAK.RELIABLE B0 ;  /* 0x0000000000001942 */ /* 0x000fea0003800100 */
[----:B------:R-:W-:Y:S05]  /*8820*/  @P1 BRA `(.L_x_17) ;  /* 0x00000000001c1947 */ /* 0x000fea0003800000 */
[----:B------:R-:W-:Y:S02]  /*8830*/  VIADD R2, R6, 0x2 ;  /* 0x0000000206027836 */ /* 0x000fe40000000000 */
[----:B------:R-:W-:-:S07]  /*8840*/  IMAD.MOV.U32 R4, RZ, RZ, R0 ;  /* 0x000000ffff047224 */ /* 0x000fce00078e0000 */
.L_x_25:
[----:B------:R-:W-:Y:S05]  /*8850*/  BSYNC.RELIABLE B0 ;  /* 0x0000000000007941 */ /* 0x000fea0003800100 */
.L_x_18:
[----:B------:R-:W-:-:S13]  /*8860*/  ISETP.GE.AND P0, PT, R2, R13, PT ;  /* 0x0000000d0200720c */ /* 0x000fda0003f06270 */
[----:B------:R-:W-:Y:S05]  /*8870*/  @!P0 BRA `(.L_x_214) ;  /* 0xffffff8400648947 */ /* 0x000fea000383ffff */
[----:B------:R-:W-:Y:S01]  /*8880*/  PLOP3.LUT P0, PT, PT, PT, PT, 0x80, 0x8 ;  /* 0x000000000008781c */ /* 0x000fe20003f0f070 */
[----:B01--4-:R-:W-:-:S12]  /*8890*/  IMAD.MOV.U32 R0, RZ, RZ, R4 ;  /* 0x000000ffff007224 */ /* 0x013fd800078e0004 */
.L_x_17:
[----:B------:R-:W-:Y:S05]  /*88a0*/  BSYNC.RECONVERGENT B1 ;  /* 0x0000000000017941 */ /* 0x000fea0003800200 */
.L_x_16:
[----:B------:R-:W-:-:S13]  /*88b0*/  ISETP.LT.OR P0, PT, R0, 0x1, !P0 ;  /* 0x000000010000780c */ /* 0x000fda0004701670 */
[----:B------:R-:W-:Y:S05]  /*88c0*/  @P0 BRA `(.L_x_215) ;  /* 0x0000000800500947 */ /* 0x000fea0003800000 */
[----:B------:R-:W-:Y:S01]  /*88d0*/  ISETP.GE.U32.AND P0, PT, R0, 0x4, PT ;  /* 0x000000040000780c */ /* 0x000fe20003f06070 */
[----:B------:R-:W-:Y:S01]  /*88e0*/  BSSY.RECONVERGENT B0, `(.L_x_216) ;  /* 0x0000076000007945 */ /* 0x000fe20003800200 */
[C---:B-12--5:R-:W-:Y:S01]  /*88f0*/  SHF.L.U64.HI R6, R8.reuse, 0x6, R9 ;  /* 0x0000000608067819 */ /* 0x066fe20000010209 */
[----:B------:R-:W-:Y:S01]  /*8900*/  IMAD.SHL.U32 R7, R8, 0x40, RZ ;  /* 0x0000004008077824 */ /* 0x000fe200078e00ff */
[----:B---3--:R-:W-:Y:S01]  /*8910*/  LOP3.LUT R10, R0, 0x3, RZ, 0xc0, !PT ;  /* 0x00000003000a7812 */ /* 0x008fe200078ec0ff */
[----:B------:R-:W-:-:S08]  /*8920*/  IMAD.MOV.U32 R2, RZ, RZ, RZ ;  /* 0x000000ffff027224 */ /* 0x000fd000078e00ff */
[----:B------:R-:W-:Y:S05]  /*8930*/  @!P0 BRA `(.L_x_217) ;  /* 0x0000000400c08947 */ /* 0x000fea0003800000 */
[----:B------:R-:W0:Y:S01]  /*8940*/  LDCU.64 UR4, c[0x0][0x3b8] ;  /* 0x00007700ff0477ac */ /* 0x000e220008000a00 */
[----:B------:R-:W-:Y:S01]  /*8950*/  LOP3.LUT R2, R0, 0x7ffffffc, RZ, 0xc0, !PT ;  /* 0x7ffffffc00027812 */ /* 0x000fe200078ec0ff */
[----:B------:R-:W-:Y:S01]  /*8960*/  BSSY.RELIABLE B1, `(.L_x_218) ;  /* 0x000005c000017945 */ /* 0x000fe20003800100 */
[----:B------:R-:W-:-:S03]  /*8970*/  IMAD.MOV.U32 R3, RZ, RZ, R1 ;  /* 0x000000ffff037224 */ /* 0x000fc600078e0001 */
[----:B------:R-:W-:-:S05]  /*8980*/  IMAD.MOV R11, RZ, RZ, -R2 ;  /* 0x000000ffff0b7224 */ /* 0x000fca00078e0a02 */
[----:B------:R-:W-:Y:S02]  /*8990*/  ISETP.GE.AND P0, PT, R11, RZ, PT ;  /* 0x000000ff0b00720c */ /* 0x000fe40003f06270 */
[----:B0-----:R-:W-:-:S04]  /*89a0*/  IADD3 R4, P1, PT, R7, UR4, RZ ;  /* 0x0000000407047c10 */ /* 0x001fc8000ff3e0ff */
[----:B------:R-:W-:-:S04]  /*89b0*/  IADD3 R4, P2, PT, R4, 0x3, RZ ;  /* 0x0000000304047810 */ /* 0x000fc80007f5e0ff */
[----:B------:R-:W-:-:S03]  /*89c0*/  IADD3.X R5, PT, PT, RZ, UR5, R6, P2, P1 ;  /* 0x00000005ff057c10 */ /* 0x000fc600097e2406 */
[----:B------:R-:W-:Y:S06]  /*89d0*/  @P0 BRA `(.L_x_219) ;  /* 0x0000000400500947 */ /* 0x000fec0003800000 */
[----:B------:R-:W-:Y:S01]  /*89e0*/  IMAD.MOV R12, RZ, RZ, -R11 ;  /* 0x000000ffff0c7224 */ /* 0x000fe200078e0a0b */
[----:B------:R-:W-:Y:S01]  /*89f0*/  BSSY.RECONVERGENT B2, `(.L_x_220) ;  /* 0x0000031000027945 */ /* 0x000fe20003800200 */
[----:B------:R-:W-:-:S03]  /*8a00*/  PLOP3.LUT P0, PT, PT, PT, PT, 0x80, 0x8 ;  /* 0x000000000008781c */ /* 0x000fc60003f0f070 */
[----:B------:R-:W-:-:S13]  /*8a10*/  ISETP.GT.AND P1, PT, R12, 0xc, PT ;  /* 0x0000000c0c00780c */ /* 0x000fda0003f24270 */
[----:B------:R-:W-:Y:S05]  /*8a20*/  @!P1 BRA `(.L_x_221) ;  /* 0x0000000000b49947 */ /* 0x000fea0003800000 */
[----:B------:R-:W-:-:S13]  /*8a30*/  PLOP3.LUT P0, PT, PT, PT, PT, 0x8, 0x80 ;  /* 0x000000000080781c */ /* 0x000fda0003f0e170 */
.L_x_222:
[----:B------:R-:W2:Y:S04]  /*8a40*/  LDL R13, [R3] ;  /* 0x00000000030d7983 */ /* 0x000ea80000100800 */
[----:B------:R-:W3:Y:S04]  /*8a50*/  LDL R14, [R3+0x4] ;  /* 0x00000400030e7983 */ /* 0x000ee80000100800 */
[----:B------:R-:W4:Y:S04]  /*8a60*/  LDL R12, [R3+0xc] ;  /* 0x00000c00030c7983 */ /* 0x000f280000100800 */
[----:B------:R0:W5:Y:S01]  /*8a70*/  LDL R16, [R3+0x8] ;  /* 0x0000080003107983 */ /* 0x0001620000100800 */
[----:B------:R-:W-:-:S05]  /*8a80*/  VIADD R11, R11, 0x10 ;  /* 0x000000100b0b7836 */ /* 0x000fca0000000000 */
[----:B------:R-:W-:Y:S01]  /*8a90*/  ISETP.GE.AND P1, PT, R11, -0xc, PT ;  /* 0xfffffff40b00780c */ /* 0x000fe20003f26270 */
[----:B0-----:R-:W-:Y:S01]  /*8aa0*/  VIADD R3, R3, 0x10 ;  /* 0x0000001003037836 */ /* 0x001fe20000000000 */
[C---:B--2---:R-:W-:Y:S02]  /*8ab0*/  PRMT R15, R13.reuse, 0x7770, RZ ;  /* 0x000077700d0f7816 */ /* 0x044fe400000000ff */
[C---:B------:R-:W-:Y:S02]  /*8ac0*/  PRMT R17, R13.reuse, 0x7771, RZ ;  /* 0x000077710d117816 */ /* 0x040fe400000000ff */
[C---:B------:R-:W-:Y:S02]  /*8ad0*/  PRMT R19, R13.reuse, 0x7772, RZ ;  /* 0x000077720d137816 */ /* 0x040fe400000000ff */
[C---:B---3--:R-:W-:Y:S02]  /*8ae0*/  PRMT R21, R14.reuse, 0x7770, RZ ;  /* 0x000077700e157816 */ /* 0x048fe400000000ff */
[----:B------:R-:W-:Y:S01]  /*8af0*/  PRMT R23, R14, 0x7771, RZ ;  /* 0x000077710e177816 */ /* 0x000fe200000000ff */
[----:B------:R0:W-:Y:S01]  /*8b00*/  STG.E.U8 desc[UR6][R4.64+-0x3], R15 ;  /* 0xfffffd0f04007986 */ /* 0x0001e2000c101106 */
[----:B------:R-:W-:-:S03]  /*8b10*/  PRMT R13, R13, 0x7773, RZ ;  /* 0x000077730d0d7816 */ /* 0x000fc600000000ff */
[----:B------:R4:W-:Y:S04]  /*8b20*/  STG.E.U8 desc[UR6][R4.64+-0x2], R17 ;  /* 0xfffffe1104007986 */ /* 0x0009e8000c101106 */
[----:B------:R1:W-:Y:S04]  /*8b30*/  STG.E.U8 desc[UR6][R4.64+-0x1], R19 ;  /* 0xffffff1304007986 */ /* 0x0003e8000c101106 */
[----:B------:R2:W-:Y:S01]  /*8b40*/  STG.E.U8 desc[UR6][R4.64+0x1], R21 ;  /* 0x0000011504007986 */ /* 0x0005e2000c101106 */
[----:B0-----:R-:W-:-:S03]  /*8b50*/  PRMT R15, R14, 0x7772, RZ ;  /* 0x000077720e0f7816 */ /* 0x001fc600000000ff */
[----:B------:R0:W-:Y:S01]  /*8b60*/  STG.E.U8 desc[UR6][R4.64+0x2], R23 ;  /* 0x0000021704007986 */ /* 0x0001e2000c101106 */
[C---:B----4-:R-:W-:Y:S02]  /*8b70*/  PRMT R17, R12.reuse, 0x7770, RZ ;  /* 0x000077700c117816 */ /* 0x050fe400000000ff */
[C---:B-1----:R-:W-:Y:S01]  /*8b80*/  PRMT R19, R12.reuse, 0x7771, RZ ;  /* 0x000077710c137816 */ /* 0x042fe200000000ff */
[----:B------:R1:W-:Y:S01]  /*8b90*/  STG.E.U8 desc[UR6][R4.64], R13 ;  /* 0x0000000d04007986 */ /* 0x0003e2000c101106 */
[C---:B--2---:R-:W-:Y:S02]  /*8ba0*/  PRMT R21, R12.reuse, 0x7772, RZ ;  /* 0x000077720c157816 */ /* 0x044fe400000000ff */
[----:B0-----:R-:W-:Y:S02]  /*8bb0*/  PRMT R23, R12, 0x7773, RZ ;  /* 0x000077730c177816 */ /* 0x001fe400000000ff */
[----:B------:R-:W-:Y:S02]  /*8bc0*/  IADD3 R12, P2, PT, R4, 0x10, RZ ;  /* 0x00000010040c7810 */ /* 0x000fe40007f5e0ff */
[----:B------:R-:W-:Y:S01]  /*8bd0*/  PRMT R25, R14, 0x7773, RZ ;  /* 0x000077730e197816 */ /* 0x000fe200000000ff */
[----:B------:R0:W-:Y:S01]  /*8be0*/  STG.E.U8 desc[UR6][R4.64+0x3], R15 ;  /* 0x0000030f04007986 */ /* 0x0001e2000c101106 */
[----:B-----5:R-:W-:-:S02]  /*8bf0*/  PRMT R27, R16, 0x7770, RZ ;  /* 0x00007770101b7816 */ /* 0x020fc400000000ff */
[C---:B------:R-:W-:Y:S02]  /*8c00*/  PRMT R29, R16.reuse, 0x7771, RZ ;  /* 0x00007771101d7816 */ /* 0x040fe400000000ff */
[C---:B------:R-:W-:Y:S02]  /*8c10*/  PRMT R14, R16.reuse, 0x7772, RZ ;  /* 0x00007772100e7816 */ /* 0x040fe400000000ff */
[----:B-1----:R-:W-:Y:S01]  /*8c20*/  PRMT R13, R16, 0x7773, RZ ;  /* 0x00007773100d7816 */ /* 0x002fe200000000ff */
[----:B------:R-:W-:Y:S01]  /*8c30*/  STG.E.U8 desc[UR6][R4.64+0x4], R25 ;  /* 0x0000041904007986 */ /* 0x000fe2000c101106 */
[----:B0-----:R-:W-:-:S03]  /*8c40*/  IMAD.X R15, RZ, RZ, R5, P2 ;  /* 0x000000ffff0f7224 */ /* 0x001fc600010e0605 */
[----:B------:R-:W-:Y:S04]  /*8c50*/  STG.E.U8 desc[UR6][R4.64+0x5], R27 ;  /* 0x0000051b04007986 */ /* 0x000fe8000c101106 */
[----:B------:R-:W-:Y:S04]  /*8c60*/  STG.E.U8 desc[UR6][R4.64+0x6], R29 ;  /* 0x0000061d04007986 */ /* 0x000fe8000c101106 */
[----:B------:R-:W-:Y:S04]  /*8c70*/  STG.E.U8 desc[UR6][R4.64+0x7], R14 ;  /* 0x0000070e04007986 */ /* 0x000fe8000c101106 */
[----:B------:R-:W-:Y:S04]  /*8c80*/  STG.E.U8 desc[UR6][R4.64+0x8], R13 ;  /* 0x0000080d04007986 */ /* 0x000fe8000c101106 */
[----:B------:R-:W-:Y:S04]  /*8c90*/  STG.E.U8 desc[UR6][R4.64+0x9], R17 ;  /* 0x0000091104007986 */ /* 0x000fe8000c101106 */
[----:B------:R-:W-:Y:S04]  /*8ca0*/  STG.E.U8 desc[UR6][R4.64+0xa], R19 ;  /* 0x00000a1304007986 */ /* 0x000fe8000c101106 */
[----:B------:R-:W-:Y:S04]  /*8cb0*/  STG.E.U8 desc[UR6][R4.64+0xb], R21 ;  /* 0x00000b1504007986 */ /* 0x000fe8000c101106 */
[----:B------:R0:W-:Y:S02]  /*8cc0*/  STG.E.U8 desc[UR6][R4.64+0xc], R23 ;  /* 0x00000c1704007986 */ /* 0x0001e4000c101106 */
[----:B0-----:R-:W-:-:S02]  /*8cd0*/  IMAD.MOV.U32 R4, RZ, RZ, R12 ;  /* 0x000000ffff047224 */ /* 0x001fc400078e000c */
[----:B------:R-:W-:Y:S01]  /*8ce0*/  IMAD.MOV.U32 R5, RZ, RZ, R15 ;  /* 0x000000ffff057224 */ /* 0x000fe200078e000f */
[----:B------:R-:W-:Y:S06]  /*8cf0*/  @!P1 BRA `(.L_x_222) ;  /* 0xfffffffc00509947 */ /* 0x000fec000383ffff */
.L_x_221:
[----:B------:R-:W-:Y:S05]  /*8d00*/  BSYNC.RECONVERGENT B2 ;  /* 0x0000000000027941 */ /* 0x000fea0003800200 */
.L_x_220:
[----:B------:R-:W-:Y:S01]  /*8d10*/  IMAD.MOV R12, RZ, RZ, -R11 ;  /* 0x000000ffff0c7224 */ /* 0x000fe200078e0a0b */
[----:B------:R-:W-:Y:S04]  /*8d20*/  BSSY.RECONVERGENT B2, `(.L_x_223) ;  /* 0x000001c000027945 */ /* 0x000fe80003800200 */
[----:B------:R-:W-:-:S13]  /*8d30*/  ISETP.GT.AND P1, PT, R12, 0x4, PT ;  /* 0x000000040c00780c */ /* 0x000fda0003f24270 */
[----:B------:R-:W-:Y:S05]  /*8d40*/  @!P1 BRA `(.L_x_224) ;  /* 0x0000000000649947 */ /* 0x000fea0003800000 */
[----:B------:R-:W2:Y:S04]  /*8d50*/  LDL R12, [R3] ;  /* 0x00000000030c7983 */ /* 0x000ea80000100800 */
[----:B------:R0:W3:Y:S01]  /*8d60*/  LDL R14, [R3+0x4] ;  /* 0x00000400030e7983 */ /* 0x0000e20000100800 */
[----:B------:R-:W-:Y:S01]  /*8d70*/  PLOP3.LUT P0, PT, PT, PT, PT, 0x8, 0x80 ;  /* 0x000000000080781c */ /* 0x000fe20003f0e170 */
[----:B------:R-:W-:Y:S02]  /*8d80*/  VIADD R11, R11, 0x8 ;  /* 0x000000080b0b7836 */ /* 0x000fe40000000000 */
[----:B0-----:R-:W-:Y:S01]  /*8d90*/  VIADD R3, R3, 0x8 ;  /* 0x0000000803037836 */ /* 0x001fe20000000000 */
[C---:B--2---:R-:W-:Y:S02]  /*8da0*/  PRMT R13, R12.reuse, 0x7770, RZ ;  /* 0x000077700c0d7816 */ /* 0x044fe400000000ff */
[----:B------:R-:W-:-:S02]  /*8db0*/  PRMT R15, R12, 0x7771, RZ ;  /* 0x000077710c0f7816 */ /* 0x000fc400000000ff */
[C---:B------:R-:W-:Y:S01]  /*8dc0*/  PRMT R17, R12.reuse, 0x7772, RZ ;  /* 0x000077720c117816 */ /* 0x040fe200000000ff */
[----:B------:R0:W-:Y:S01]  /*8dd0*/  STG.E.U8 desc[UR6][R4.64+-0x3], R13 ;  /* 0xfffffd0d04007986 */ /* 0x0001e2000c101106 */
[----:B------:R-:W-:Y:S02]  /*8de0*/  PRMT R19, R12, 0x7773, RZ ;  /* 0x000077730c137816 */ /* 0x000fe400000000ff */
[----:B------:R-:W-:Y:S01]  /*8df0*/  IADD3 R12, P1, PT, R4, 0x8, RZ ;  /* 0x00000008040c7810 */ /* 0x000fe20007f3e0ff */
[----:B------:R-:W-:Y:S01]  /*8e00*/  STG.E.U8 desc[UR6][R4.64+-0x2], R15 ;  /* 0xfffffe0f04007986 */ /* 0x000fe2000c101106 */
[C---:B---3--:R-:W-:Y:S02]  /*8e10*/  PRMT R21, R14.reuse, 0x7770, RZ ;  /* 0x000077700e157816 */ /* 0x048fe400000000ff */
[C---:B------:R-:W-:Y:S01]  /*8e20*/  PRMT R23, R14.reuse, 0x7771, RZ ;  /* 0x000077710e177816 */ /* 0x040fe200000000ff */
[----:B------:R-:W-:Y:S01]  /*8e30*/  STG.E.U8 desc[UR6][R4.64+-0x1], R17 ;  /* 0xffffff1104007986 */ /* 0x000fe2000c101106 */
[----:B------:R-:W-:-:S02]  /*8e40*/  PRMT R25, R14, 0x7772, RZ ;  /* 0x000077720e197816 */ /* 0x000fc400000000ff */
[----:B------:R-:W-:Y:S01]  /*8e50*/  PRMT R27, R14, 0x7773, RZ ;  /* 0x000077730e1b7816 */ /* 0x000fe200000000ff */
[----:B0-----:R-:W-:Y:S01]  /*8e60*/  IMAD.X R13, RZ, RZ, R5, P1 ;  /* 0x000000ffff0d7224 */ /* 0x001fe200008e0605 */
[----:B------:R-:W-:Y:S04]  /*8e70*/  STG.E.U8 desc[UR6][R4.64], R19 ;  /* 0x0000001304007986 */ /* 0x000fe8000c101106 */
[----:B------:R-:W-:Y:S04]  /*8e80*/  STG.E.U8 desc[UR6][R4.64+0x1], R21 ;  /* 0x0000011504007986 */ /* 0x000fe8000c101106 */
[----:B------:R-:W-:Y:S04]  /*8e90*/  STG.E.U8 desc[UR6][R4.64+0x2], R23 ;  /* 0x0000021704007986 */ /* 0x000fe8000c101106 */
[----:B------:R-:W-:Y:S04]  /*8ea0*/  STG.E.U8 desc[UR6][R4.64+0x3], R25 ;  /* 0x0000031904007986 */ /* 0x000fe8000c101106 */
[----:B------:R0:W-:Y:S02]  /*8eb0*/  STG.E.U8 desc[UR6][R4.64+0x4], R27 ;  /* 0x0000041b04007986 */ /* 0x0001e4000c101106 */
[----:B0-----:R-:W-:-:S02]  /*8ec0*/  IMAD.MOV.U32 R4, RZ, RZ, R12 ;  /* 0x000000ffff047224 */ /* 0x001fc400078e000c */
[----:B------:R-:W-:-:S07]  /*8ed0*/  IMAD.MOV.U32 R5, RZ, RZ, R13 ;  /* 0x000000ffff057224 */ /* 0x000fce00078e000d */
.L_x_224:
[----:B------:R-:W-:Y:S05]  /*8ee0*/  BSYNC.RECONVERGENT B2 ;  /* 0x0000000000027941 */ /* 0x000fea0003800200 */
.L_x_223:
[----:B------:R-:W-:-:S13]  /*8ef0*/  ISETP.NE.OR P0, PT, R11, RZ, P0 ;  /* 0x000000ff0b00720c */ /* 0x000fda0000705670 */
[----:B------:R-:W-:Y:S05]  /*8f00*/  @!P0 BREAK.RELIABLE B1 ;  /* 0x0000000000018942 */ /* 0x000fea0003800100 */
[----:B------:R-:W-:Y:S05]  /*8f10*/  @!P0 BRA `(.L_x_217) ;  /* 0x0000000000488947 */ /* 0x000fea0003800000 */
.L_x_219:
[----:B------:R-:W-:Y:S05]  /*8f20*/  BSYNC.RELIABLE B1 ;  /* 0x0000000000017941 */ /* 0x000fea0003800100 */
.L_x_218:
[----:B------:R0:W2:Y:S01]  /*8f30*/  LDL R12, [R3] ;  /* 0x00000000030c7983 */ /* 0x0000a20000100800 */
[----:B------:R-:W-:-:S05]  /*8f40*/  VIADD R11, R11, 0x4 ;  /* 0x000000040b0b7836 */ /* 0x000fca0000000000 */
[----:B------:R-:W-:Y:S01]  /*8f50*/  ISETP.NE.AND P0, PT, R11, RZ, PT ;  /* 0x000000ff0b00720c */ /* 0x000fe20003f05270 */
[----:B0-----:R-:W-:Y:S01]  /*8f60*/  VIADD R3, R3, 0x4 ;  /* 0x0000000403037836 */ /* 0x001fe20000000000 */
[C---:B--2---:R-:W-:Y:S02]  /*8f70*/  PRMT R13, R12.reuse, 0x7770, RZ ;  /* 0x000077700c0d7816 */ /* 0x044fe400000000ff */
[C---:B------:R-:W-:Y:S02]  /*8f80*/  PRMT R15, R12.reuse, 0x7771, RZ ;  /* 0x000077710c0f7816 */ /* 0x040fe400000000ff */
[C---:B------:R-:W-:Y:S01]  /*8f90*/  PRMT R17, R12.reuse, 0x7772, RZ ;  /* 0x000077720c117816 */ /* 0x040fe200000000ff */
[----:B------:R-:W-:Y:S01]  /*8fa0*/  STG.E.U8 desc[UR6][R4.64+-0x3], R13 ;  /* 0xfffffd0d04007986 */ /* 0x000fe2000c101106 */
[----:B------:R-:W-:Y:S02]  /*8fb0*/  PRMT R19, R12, 0x7773, RZ ;  /* 0x000077730c137816 */ /* 0x000fe400000000ff */
[----:B------:R-:W-:Y:S01]  /*8fc0*/  IADD3 R12, P1, PT, R4, 0x4, RZ ;  /* 0x00000004040c7810 */ /* 0x000fe20007f3e0ff */
[----:B------:R-:W-:Y:S04]  /*8fd0*/  STG.E.U8 desc[UR6][R4.64+-0x2], R15 ;  /* 0xfffffe0f04007986 */ /* 0x000fe8000c101106 */
[----:B------:R-:W-:Y:S01]  /*8fe0*/  IMAD.X R21, RZ, RZ, R5, P1 ;  /* 0x000000ffff157224 */ /* 0x000fe200008e0605 */
[----:B------:R-:W-:Y:S04]  /*8ff0*/  STG.E.U8 desc[UR6][R4.64+-0x1], R17 ;  /* 0xffffff1104007986 */ /* 0x000fe8000c101106 */
[----:B------:R0:W-:Y:S02]  /*9000*/  STG.E.U8 desc[UR6][R4.64], R19 ;  /* 0x0000001304007986 */ /* 0x0001e4000c101106 */
[----:B0-----:R-:W-:-:S02]  /*9010*/  IMAD.MOV.U32 R4, RZ, RZ, R12 ;  /* 0x000000ffff047224 */ /* 0x001fc400078e000c */
[----:B------:R-:W-:Y:S01]  /*9020*/  IMAD.MOV.U32 R5, RZ, RZ, R21 ;  /* 0x000000ffff057224 */ /* 0x000fe200078e0015 */
[----:B------:R-:W-:Y:S06]  /*9030*/  @P0 BRA `(.L_x_218) ;  /* 0xfffffffc00bc0947 */ /* 0x000fec000383ffff */
.L_x_217:
[----:B------:R-:W-:Y:S05]  /*9040*/  BSYNC.RECONVERGENT B0 ;  /* 0x0000000000007941 */ /* 0x000fea0003800200 */
.L_x_216:
[----:B------:R-:W-:Y:S01]  /*9050*/  ISETP.NE.AND P0, PT, R10, RZ, PT ;  /* 0x000000ff0a00720c */ /* 0x000fe20003f05270 */
[----:B------:R-:W-:-:S12]  /*9060*/  BSSY.RECONVERGENT B0, `(.L_x_225) ;  /* 0x0000011000007945 */ /* 0x000fd80003800200 */
[----:B------:R-:W-:Y:S05]  /*9070*/  @!P0 BRA `(.L_x_226) ;  /* 0x00000000003c8947 */ /* 0x000fea0003800000 */
[----:B------:R-:W1:Y:S01]  /*9080*/  LDCU.64 UR4, c[0x0][0x3b8] ;  /* 0x00007700ff0477ac */ /* 0x000e620008000a00 */
[----:B0-----:R-:W-:Y:S02]  /*9090*/  IMAD.IADD R4, R1, 0x1, R2 ;  /* 0x0000000101047824 */ /* 0x001fe400078e0202 */
[----:B------:R-:W-:Y:S01]  /*90a0*/  IMAD.MOV R10, RZ, RZ, -R10 ;  /* 0x000000ffff0a7224 */ /* 0x000fe200078e0a0a */
[----:B-1----:R-:W-:-:S04]  /*90b0*/  IADD3 R7, P0, P1, R7, UR4, R2 ;  /* 0x0000000407077c10 */ /* 0x002fc8000f91e002 */
[----:B------:R-:W-:-:S09]  /*90c0*/  IADD3.X R6, PT, PT, R6, UR5, RZ, P0, P1 ;  /* 0x0000000506067c10 */ /* 0x000fd200087e24ff */
.L_x_227:
[----:B-1----:R0:W2:Y:S01]  /*90d0*/  LDL.U8 R5, [R4] ;  /* 0x0000000004057983 */ /* 0x0020a20000100000 */
[----:B------:R-:W-:Y:S01]  /*90e0*/  IMAD.MOV.U32 R2, RZ, RZ, R7 ;  /* 0x000000ffff027224 */ /* 0x000fe200078e0007 */
[----:B------:R-:W-:Y:S01]  /*90f0*/  IADD3 R7, P1, PT, R7, 0x1, RZ ;  /* 0x0000000107077810 */ /* 0x000fe20007f3e0ff */
[--C-:B------:R-:W-:Y:S02]  /*9100*/  IMAD.MOV.U32 R3, RZ, RZ, R6.reuse ;  /* 0x000000ffff037224 */ /* 0x100fe400078e0006 */
[----:B------:R-:W-:Y:S02]  /*9110*/  VIADD R10, R10, 0x1 ;  /* 0x000000010a0a7836 */ /* 0x000fe40000000000 */
[----:B------:R-:W-:Y:S02]  /*9120*/  IMAD.X R6, RZ, RZ, R6, P1 ;  /* 0x000000ffff067224 */ /* 0x000fe400008e0606 */
[----:B0-----:R-:W-:Y:S01]  /*9130*/  VIADD R4, R4, 0x1 ;  /* 0x0000000104047836 */ /* 0x001fe20000000000 */
[----:B------:R-:W-:Y:S01]  /*9140*/  ISETP.NE.AND P0, PT, R10, RZ, PT ;  /* 0x000000ff0a00720c */ /* 0x000fe20003f05270 */
[----:B--2---:R1:W-:-:S12]  /*9150*/  STG.E.U8 desc[UR6][R2.64], R5 ;  /* 0x0000000502007986 */ /* 0x0043d8000c101106 */
[----:B------:R-:W-:Y:S05]  /*9160*/  @P0 BRA `(.L_x_227) ;  /* 0xfffffffc00d80947 */ /* 0x000fea000383ffff */
.L_x_226:
[----:B------:R-:W-:Y:S05]  /*9170*/  BSYNC.RECONVERGENT B0 ;  /* 0x0000000000007941 */ /* 0x000fea0003800200 */
.L_x_225:
[----:B------:R-:W1:Y:S01]  /*9180*/  LDCU.128 UR8, c[0x0][0x3c0] ;  /* 0x00007800ff0877ac */ /* 0x000e620008000c00 */
[----:B------:R-:W-:Y:S01]  /*9190*/  IMAD.MOV.U32 R6, RZ, RZ, 0x1 ;  /* 0x00000001ff067424 */ /* 0x000fe200078e00ff */
[C---:B-1----:R-:W-:Y:S02]  /*91a0*/  IADD3 R2, P0, PT, R8.reuse, UR8, RZ ;  /* 0x0000000808027c10 */ /* 0x042fe4000ff1e0ff */
[----:B0-----:R-:W-:Y:S02]  /*91b0*/  IADD3 R4, P1, PT, R8, UR10, RZ ;  /* 0x0000000a08047c10 */ /* 0x001fe4000ff3e0ff */
[C---:B------:R-:W-:Y:S02]  /*91c0*/  IADD3.X R3, PT, PT, R9.reuse, UR9, RZ, P0, !PT ;  /* 0x0000000909037c10 */ /* 0x040fe400087fe4ff */
[----:B------:R-:W-:-:S03]  /*91d0*/  IADD3.X R5, PT, PT, R9, UR11, RZ, P1, !PT ;  /* 0x0000000b09057c10 */ /* 0x000fc60008ffe4ff */
[----:B------:R-:W-:Y:S04]  /*91e0*/  STG.E.U8 desc[UR6][R2.64], R0 ;  /* 0x0000000002007986 */ /* 0x000fe8000c101106 */
[----:B------:R-:W-:Y:S01]  /*91f0*/  STG.E.U8 desc[UR6][R4.64], R6 ;  /* 0x0000000604007986 */ /* 0x000fe2000c101106 */
[----:B------:R-:W-:Y:S05]  /*9200*/  EXIT ;  /* 0x000000000000794d */ /* 0x000fea0003800000 */
.L_x_215:
[----:B------:R-:W4:Y:S02]  /*9210*/  LDCU.128 UR8, c[0x0][0x3c0] ;  /* 0x00007800ff0877ac */ /* 0x000f240008000c00 */
[C---:B----4-:R-:W-:Y:S02]  /*9220*/  IADD3 R2, P0, PT, R8.reuse, UR8, RZ ;  /* 0x0000000808027c10 */ /* 0x050fe4000ff1e0ff */
[----:B0-2---:R-:W-:Y:S02]  /*9230*/  IADD3 R4, P1, PT, R8, UR10, RZ ;  /* 0x0000000a08047c10 */ /* 0x005fe4000ff3e0ff */
[C---:B---3--:R-:W-:Y:S02]  /*9240*/  IADD3.X R3, PT, PT, R9.reuse, UR9, RZ, P0, !PT ;  /* 0x0000000909037c10 */ /* 0x048fe400087fe4ff */
[----:B-----5:R-:W-:-:S03]  /*9250*/  IADD3.X R5, PT, PT, R9, UR11, RZ, P1, !PT ;  /* 0x0000000b09057c10 */ /* 0x020fc60008ffe4ff */
[----:B------:R-:W-:Y:S04]  /*9260*/  STG.E.U8 desc[UR6][R2.64], RZ ;  /* 0x000000ff02007986 */ /* 0x000fe8000c101106 */
[----:B------:R-:W-:Y:S01]  /*9270*/  STG.E.U8 desc[UR6][R4.64], RZ ;  /* 0x000000ff04007986 */ /* 0x000fe2000c101106 */
[----:B------:R-:W-:Y:S05]  /*9280*/  EXIT ;  /* 0x000000000000794d */ /* 0x000fea0003800000 */
        .weak           $__internal_0_$__cuda_sm20_div_u64
        .type           $__internal_0_$__cuda_sm20_div_u64,@function
        .size           $__internal_0_$__cuda_sm20_div_u64,(.L_x_229 - $__internal_0_$__cuda_sm20_div_u64)
$__internal_0_$__cuda_sm20_div_u64:
[----:B------:R-:W0:Y:S01]  /*9290*/  LDCU UR4, c[0x0][0x3b0] ;  /* 0x00007600ff0477ac */ /* 0x000e220008000800 */
[----:B------:R-:W-:Y:S02]  /*92a0*/  UMOV UR5, URZ ;  /* 0x000000ff00057c82 */ /* 0x000fe40008000000 */
[----:B0-----:R-:W0:Y:S08]  /*92b0*/  I2F.U64.RP R6, UR4 ;  /* 0x0000000400067d12 */ /* 0x001e300008309000 */
[----:B0-----:R-:W0:Y:S02]  /*92c0*/  MUFU.RCP R6, R6 ;  /* 0x0000000600067308 */ /* 0x001e240000001000 */
[----:B0-----:R-:W-:-:S06]  /*92d0*/  VIADD R2, R6, 0x1ffffffe ;  /* 0x1ffffffe06027836 */ /* 0x001fcc0000000000 */
[----:B------:R-:W0:Y:S02]  /*92e0*/  F2I.U64.TRUNC R2, R2 ;  /* 0x0000000200027311 */ /* 0x000e24000020d800 */
[----:B0-----:R-:W-:-:S04]  /*92f0*/  IMAD.WIDE.U32 R4, R2, UR4, RZ ;  /* 0x0000000402047c25 */ /* 0x001fc8000f8e00ff */
[----:B------:R-:W-:Y:S01]  /*9300*/  IMAD R5, R3, UR4, R5 ;  /* 0x0000000403057c24 */ /* 0x000fe2000f8e0205 */
[----:B------:R-:W-:-:S05]  /*9310*/  IADD3 R7, P0, PT, RZ, -R4, RZ ;  /* 0x80000004ff077210 */ /* 0x000fca0007f1e0ff */
[----:B------:R-:W-:-:S04]  /*9320*/  IMAD.HI.U32 R4, R2, R7, RZ ;  /* 0x0000000702047227 */ /* 0x000fc800078e00ff */
[----:B------:R-:W-:Y:S02]  /*9330*/  IMAD.X R11, RZ, RZ, ~R5, P0 ;  /* 0x000000ffff0b7224 */ /* 0x000fe400000e0e05 */
[----:B------:R-:W-:Y:S02]  /*9340*/  IMAD.MOV.U32 R5, RZ, RZ, R2 ;  /* 0x000000ffff057224 */ /* 0x000fe400078e0002 */
[-C--:B------:R-:W-:Y:S02]  /*9350*/  IMAD R13, R3, R11.reuse, RZ ;  /* 0x0000000b030d7224 */ /* 0x080fe400078e02ff */
[----:B------:R-:W-:-:S04]  /*9360*/  IMAD.WIDE.U32 R4, P0, R2, R11, R4 ;  /* 0x0000000b02047225 */ /* 0x000fc80007800004 */
[----:B------:R-:W-:-:S04]  /*9370*/  IMAD.HI.U32 R11, R3, R11, RZ ;  /* 0x0000000b030b7227 */ /* 0x000fc800078e00ff */
[----:B------:R-:W-:-:S05]  /*9380*/  IMAD.HI.U32 R4, P1, R3, R7, R4 ;  /* 0x0000000703047227 */ /* 0x000fca0007820004 */
[----:B------:R-:W-:Y:S01]  /*9390*/  IADD3 R5, P2, PT, R13, R4, RZ ;  /* 0x000000040d057210 */ /* 0x000fe20007f5e0ff */
[----:B------:R-:W-:-:S04]  /*93a0*/  IMAD.X R4, R11, 0x1, R3, P0 ;  /* 0x000000010b047824 */ /* 0x000fc800000e0603 */
[----:B------:R-:W-:Y:S01]  /*93b0*/  IMAD.WIDE.U32 R2, R5, UR4, RZ ;  /* 0x0000000405027c25 */ /* 0x000fe2000f8e00ff */
[----:B------:R-:W-:Y:S02]  /*93c0*/  IADD3.X R7, PT, PT, RZ, RZ, R4, P2, P1 ;  /* 0x000000ffff077210 */ /* 0x000fe400017e2404 */
[----:B------:R-:W-:-:S03]  /*93d0*/  IADD3 R11, P0, PT, RZ, -R2, RZ ;  /* 0x80000002ff0b7210 */ /* 0x000fc60007f1e0ff */
[----:B------:R-:W-:Y:S02]  /*93e0*/  IMAD R2, R7, UR4, R3 ;  /* 0x0000000407027c24 */ /* 0x000fe4000f8e0203 */
[----:B------:R-:W-:Y:S02]  /*93f0*/  IMAD.MOV.U32 R3, RZ, RZ, RZ ;  /* 0x000000ffff037224 */ /* 0x000fe400078e00ff */
[----:B------:R-:W-:-:S04]  /*9400*/  IMAD.HI.U32 R4, R5, R11, RZ ;  /* 0x0000000b05047227 */ /* 0x000fc800078e00ff */
[----:B------:R-:W-:-:S04]  /*9410*/  IMAD.X R2, RZ, RZ, ~R2, P0 ;  /* 0x000000ffff027224 */ /* 0x000fc800000e0e02 */
[----:B------:R-:W-:-:S04]  /*9420*/  IMAD.WIDE.U32 R4, P0, R5, R2, R4 ;  /* 0x0000000205047225 */ /* 0x000fc80007800004 */
[C---:B------:R-:W-:Y:S02]  /*9430*/  IMAD R6, R7.reuse, R2, RZ ;  /* 0x0000000207067224 */ /* 0x040fe400078e02ff */
[----:B------:R-:W-:-:S04]  /*9440*/  IMAD.HI.U32 R5, P1, R7, R11, R4 ;  /* 0x0000000b07057227 */ /* 0x000fc80007820004 */
[----:B------:R-:W-:Y:S01]  /*9450*/  IMAD.HI.U32 R2, R7, R2, RZ ;  /* 0x0000000207027227 */ /* 0x000fe200078e00ff */
[----:B------:R-:W-:-:S03]  /*9460*/  IADD3 R5, P2, PT, R6, R5, RZ ;  /* 0x0000000506057210 */ /* 0x000fc60007f5e0ff */
[----:B------:R-:W-:Y:S02]  /*9470*/  IMAD.X R7, R2, 0x1, R7, P0 ;  /* 0x0000000102077824 */ /* 0x000fe400000e0607 */
[----:B------:R-:W-:-:S03]  /*9480*/  IMAD.HI.U32 R2, R5, R8, RZ ;  /* 0x0000000805027227 */ /* 0x000fc600078e00ff */
[----:B------:R-:W-:Y:S01]  /*9490*/  IADD3.X R7, PT, PT, RZ, RZ, R7, P2, P1 ;  /* 0x000000ffff077210 */ /* 0x000fe200017e2407 */
[----:B------:R-:W-:-:S04]  /*94a0*/  IMAD.WIDE.U32 R2, R5, R9, R2 ;  /* 0x0000000905027225 */ /* 0x000fc800078e0002 */
[C---:B------:R-:W-:Y:S02]  /*94b0*/  IMAD R5, R7.reuse, R9, RZ ;  /* 0x0000000907057224 */ /* 0x040fe400078e02ff */
[----:B------:R-:W-:-:S04]  /*94c0*/  IMAD.HI.U32 R2, P0, R7, R8, R2 ;  /* 0x0000000807027227 */ /* 0x000fc80007800002 */
[----:B------:R-:W-:Y:S01]  /*94d0*/  IMAD.HI.U32 R7, R7, R9, RZ ;  /* 0x0000000907077227 */ /* 0x000fe200078e00ff */
[----:B------:R-:W-:-:S03]  /*94e0*/  IADD3 R4, P1, PT, R5, R2, RZ ;  /* 0x0000000205047210 */ /* 0x000fc60007f3e0ff */
[----:B------:R-:W-:-:S04]  /*94f0*/  IMAD.X R2, RZ, RZ, R7, P0 ;  /* 0x000000ffff027224 */ /* 0x000fc800000e0607 */
[----:B------:R-:W-:Y:S02]  /*9500*/  IMAD.X R5, RZ, RZ, R2, P1 ;  /* 0x000000ffff057224 */ /* 0x000fe400008e0602 */
[----:B------:R-:W-:-:S04]  /*9510*/  IMAD.WIDE.U32 R2, R4, UR4, RZ ;  /* 0x0000000404027c25 */ /* 0x000fc8000f8e00ff */
[----:B------:R-:W-:Y:S01]  /*9520*/  IMAD R3, R5, UR4, R3 ;  /* 0x0000000405037c24 */ /* 0x000fe2000f8e0203 */
[----:B------:R-:W-:-:S04]  /*9530*/  IADD3 R11, P0, PT, -R2, R8, RZ ;  /* 0x00000008020b7210 */ /* 0x000fc80007f1e1ff */
[----:B------:R-:W-:Y:S01]  /*9540*/  IADD3 R6, P1, PT, R11, -UR4, RZ ;  /* 0x800000040b067c10 */ /* 0x000fe2000ff3e0ff */
[----:B------:R-:W-:Y:S01]  /*9550*/  IMAD.X R10, R9, 0x1, ~R3, P0 ;  /* 0x00000001090a7824 */ /* 0x000fe200000e0e03 */
[----:B------:R-:W-:Y:S02]  /*9560*/  ISETP.GE.U32.AND P0, PT, R11, UR4, PT ;  /* 0x000000040b007c0c */ /* 0x000fe4000bf06070 */
[----:B------:R-:W-:Y:S02]  /*9570*/  IADD3 R3, P2, PT, R4, 0x1, RZ ;  /* 0x0000000104037810 */ /* 0x000fe40007f5e0ff */
[C---:B------:R-:W-:Y:S02]  /*9580*/  ISETP.GE.U32.AND.EX P0, PT, R10.reuse, RZ, PT, P0 ;  /* 0x000000ff0a00720c */ /* 0x040fe40003f06100 */
[----:B------:R-:W-:Y:S01]  /*9590*/  IADD3.X R7, PT, PT, R10, -0x1, RZ, P1, !PT ;  /* 0xffffffff0a077810 */ /* 0x000fe20000ffe4ff */
[----:B------:R-:W-:Y:S01]  /*95a0*/  IMAD.X R2, RZ, RZ, R5, P2 ;  /* 0x000000ffff027224 */ /* 0x000fe200010e0605 */
[----:B------:R-:W-:-:S02]  /*95b0*/  SEL R3, R3, R4, P0 ;  /* 0x0000000403037207 */ /* 0x000fc40000000000 */
[----:B------:R-:W-:Y:S02]  /*95c0*/  SEL R6, R6, R11, P0 ;  /* 0x0000000b06067207 */ /* 0x000fe40000000000 */
[----:B------:R-:W-:Y:S02]  /*95d0*/  SEL R2, R2, R5, P0 ;  /* 0x0000000502027207 */ /* 0x000fe40000000000 */
[----:B------:R-:W-:Y:S02]  /*95e0*/  IADD3 R4, P2, PT, R3, 0x1, RZ ;  /* 0x0000000103047810 */ /* 0x000fe40007f5e0ff */
[----:B------:R-:W-:Y:S02]  /*95f0*/  SEL R7, R7, R10, P0 ;  /* 0x0000000a07077207 */ /* 0x000fe40000000000 */
[----:B------:R-:W-:Y:S01]  /*9600*/  ISETP.GE.U32.AND P0, PT, R6, UR4, PT ;  /* 0x0000000406007c0c */ /* 0x000fe2000bf06070 */
[----:B------:R-:W-:Y:S01]  /*9610*/  IMAD.X R5, RZ, RZ, R2, P2 ;  /* 0x000000ffff057224 */ /* 0x000fe200010e0602 */
[----:B------:R-:W-:-:S02]  /*9620*/  ISETP.NE.U32.AND P1, PT, RZ, UR4, PT ;  /* 0x00000004ff007c0c */ /* 0x000fc4000bf25070 */
[----:B------:R-:W-:Y:S02]  /*9630*/  ISETP.GE.U32.AND.EX P0, PT, R7, RZ, PT, P0 ;  /* 0x000000ff0700720c */ /* 0x000fe40003f06100 */
[----:B------:R-:W-:Y:S02]  /*9640*/  ISETP.NE.AND.EX P1, PT, RZ, RZ, PT, P1 ;  /* 0x000000ffff00720c */ /* 0x000fe40003f25310 */
[----:B------:R-:W-:Y:S01]  /*9650*/  SEL R4, R4, R3, P0 ;  /* 0x0000000304047207 */ /* 0x000fe20000000000 */
[----:B------:R-:W-:Y:S01]  /*9660*/  IMAD.MOV.U32 R3, RZ, RZ, 0x0 ;  /* 0x00000000ff037424 */ /* 0x000fe200078e00ff */
[----:B------:R-:W-:Y:S01]  /*9670*/  SEL R5, R5, R2, P0 ;  /* 0x0000000205057207 */ /* 0x000fe20000000000 */
[----:B------:R-:W-:Y:S01]  /*9680*/  IMAD.MOV.U32 R2, RZ, RZ, R0 ;  /* 0x000000ffff027224 */ /* 0x000fe200078e0000 */
[----:B------:R-:W-:Y:S02]  /*9690*/  SEL R4, R4, 0xffffffff, P1 ;  /* 0xffffffff04047807 */ /* 0x000fe40000800000 */
[----:B------:R-:W-:Y:S01]  /*96a0*/  SEL R5, R5, 0xffffffff, P1 ;  /* 0xffffffff05057807 */ /* 0x000fe20000800000 */
[----:B------:R-:W-:Y:S06]  /*96b0*/  RET.REL.NODEC R2 `(_ZN8collider3gpu18apply_rules_kernelEPKhPKjjS2_S4_PKtjPcPhPbm) ;  /* 0xffffff6802507950 */ /* 0x000fec0003c3ffff */
.L_x_228:
[----:B------:R-:W-:-:S00]  /*96c0*/  BRA `(.L_x_228) ;  /* 0xfffffffc00fc7947 */ /* 0x000fc0000383ffff */
[----:B------:R-:W-:-:S00]  /*96d0*/  NOP ;  /* 0x0000000000007918 */ /* 0x000fc00000000000 */
        /* <DEDUP_REMOVED lines=10> */
.L_x_229:


//--------------------- .nv.shared.reserved.0     --------------------------
	.section	.nv.shared.reserved.0,"aw",@nobits
	.weak		__nv_reservedSMEM_offset_0_alias
	.size		__nv_reservedSMEM_offset_0_alias, 0, 64
	.other		__nv_reservedSMEM_offset_0_alias,@"STO_CUDA_RESERVED_SHARED STV_DEFAULT"
__nv_reservedSMEM_offset_0_alias:
	.zero		0
	.zero		64


//--------------------- .nv.constant0._ZN8collider3gpu18apply_rules_kernelEPKhPKjjS2_S4_PKtjPcPhPbm --------------------------
	.section	.nv.constant0._ZN8collider3gpu18apply_rules_kernelEPKhPKjjS2_S4_PKtjPcPhPbm,"a",@progbits
	.sectionflags	@""
	.align	4
.nv.constant0._ZN8collider3gpu18apply_rules_kernelEPKhPKjjS2_S4_PKtjPcPhPbm:
	.zero		984


//--------------------- SYMBOLS --------------------------

	.type		.nv.reservedSmem.offset0,@object
	.size		.nv.reservedSmem.offset0,0x4
